//
// Generated by NVIDIA NVVM Compiler
//
// Compiler Build ID: CL-36424714
// Cuda compilation tools, release 13.0, V13.0.88
// Based on NVVM 20.0.0
//

.version 9.0
.target sm_100
.address_size 64

	// .globl	_Z23convert_to_uint8_kernelPKfPhbi
// _ZZ22process_channel_kernelPKhPfPKfS1_iiiiiibE14ref_sum_shared has been demoted
.global .align 1 .b8 _ZN34_INTERNAL_88558073_4_k_cu_35300cf34cuda3std3__45__cpo5beginE[1];
.global .align 1 .b8 _ZN34_INTERNAL_88558073_4_k_cu_35300cf34cuda3std3__45__cpo3endE[1];
.global .align 1 .b8 _ZN34_INTERNAL_88558073_4_k_cu_35300cf34cuda3std3__45__cpo6cbeginE[1];
.global .align 1 .b8 _ZN34_INTERNAL_88558073_4_k_cu_35300cf34cuda3std3__45__cpo4cendE[1];
.global .align 1 .b8 _ZN34_INTERNAL_88558073_4_k_cu_35300cf34cuda3std3__45__cpo6rbeginE[1];
.global .align 1 .b8 _ZN34_INTERNAL_88558073_4_k_cu_35300cf34cuda3std3__45__cpo4rendE[1];
.global .align 1 .b8 _ZN34_INTERNAL_88558073_4_k_cu_35300cf34cuda3std3__45__cpo7crbeginE[1];
.global .align 1 .b8 _ZN34_INTERNAL_88558073_4_k_cu_35300cf34cuda3std3__45__cpo5crendE[1];
.global .align 1 .b8 _ZN34_INTERNAL_88558073_4_k_cu_35300cf34cuda3std3__436_GLOBAL__N__88558073_4_k_cu_35300cf36ignoreE[1];
.global .align 1 .b8 _ZN34_INTERNAL_88558073_4_k_cu_35300cf34cuda3std3__419piecewise_constructE[1];
.global .align 1 .b8 _ZN34_INTERNAL_88558073_4_k_cu_35300cf34cuda3std3__48in_placeE[1];
.global .align 1 .b8 _ZN34_INTERNAL_88558073_4_k_cu_35300cf34cuda3std3__420unreachable_sentinelE[1];
.global .align 1 .b8 _ZN34_INTERNAL_88558073_4_k_cu_35300cf34cuda3std3__47nulloptE[1];
.global .align 1 .b8 _ZN34_INTERNAL_88558073_4_k_cu_35300cf34cuda3std3__48unexpectE[1];
.global .align 1 .b8 _ZN34_INTERNAL_88558073_4_k_cu_35300cf34cuda3std6ranges3__45__cpo4swapE[1];
.global .align 1 .b8 _ZN34_INTERNAL_88558073_4_k_cu_35300cf34cuda3std6ranges3__45__cpo9iter_moveE[1];
.global .align 1 .b8 _ZN34_INTERNAL_88558073_4_k_cu_35300cf34cuda3std6ranges3__45__cpo5beginE[1];
.global .align 1 .b8 _ZN34_INTERNAL_88558073_4_k_cu_35300cf34cuda3std6ranges3__45__cpo3endE[1];
.global .align 1 .b8 _ZN34_INTERNAL_88558073_4_k_cu_35300cf34cuda3std6ranges3__45__cpo6cbeginE[1];
.global .align 1 .b8 _ZN34_INTERNAL_88558073_4_k_cu_35300cf34cuda3std6ranges3__45__cpo4cendE[1];
.global .align 1 .b8 _ZN34_INTERNAL_88558073_4_k_cu_35300cf34cuda3std6ranges3__45__cpo7advanceE[1];
.global .align 1 .b8 _ZN34_INTERNAL_88558073_4_k_cu_35300cf34cuda3std6ranges3__45__cpo9iter_swapE[1];
.global .align 1 .b8 _ZN34_INTERNAL_88558073_4_k_cu_35300cf34cuda3std6ranges3__45__cpo4nextE[1];
.global .align 1 .b8 _ZN34_INTERNAL_88558073_4_k_cu_35300cf34cuda3std6ranges3__45__cpo4prevE[1];
.global .align 1 .b8 _ZN34_INTERNAL_88558073_4_k_cu_35300cf34cuda3std6ranges3__45__cpo4dataE[1];
.global .align 1 .b8 _ZN34_INTERNAL_88558073_4_k_cu_35300cf34cuda3std6ranges3__45__cpo5cdataE[1];
.global .align 1 .b8 _ZN34_INTERNAL_88558073_4_k_cu_35300cf34cuda3std6ranges3__45__cpo4sizeE[1];
.global .align 1 .b8 _ZN34_INTERNAL_88558073_4_k_cu_35300cf34cuda3std6ranges3__45__cpo5ssizeE[1];
.global .align 1 .b8 _ZN34_INTERNAL_88558073_4_k_cu_35300cf34cuda3std6ranges3__45__cpo8distanceE[1];
.global .align 1 .b8 _ZN34_INTERNAL_88558073_4_k_cu_35300cf36thrust24THRUST_300001_SM_1000_NS6system6detail10sequential3seqE[1];
.global .align 1 .b8 _ZN34_INTERNAL_88558073_4_k_cu_35300cf36thrust24THRUST_300001_SM_1000_NS12placeholders2_1E[1];
.global .align 1 .b8 _ZN34_INTERNAL_88558073_4_k_cu_35300cf36thrust24THRUST_300001_SM_1000_NS12placeholders2_2E[1];
.global .align 1 .b8 _ZN34_INTERNAL_88558073_4_k_cu_35300cf36thrust24THRUST_300001_SM_1000_NS12placeholders2_3E[1];
.global .align 1 .b8 _ZN34_INTERNAL_88558073_4_k_cu_35300cf36thrust24THRUST_300001_SM_1000_NS12placeholders2_4E[1];
.global .align 1 .b8 _ZN34_INTERNAL_88558073_4_k_cu_35300cf36thrust24THRUST_300001_SM_1000_NS12placeholders2_5E[1];
.global .align 1 .b8 _ZN34_INTERNAL_88558073_4_k_cu_35300cf36thrust24THRUST_300001_SM_1000_NS12placeholders2_6E[1];
.global .align 1 .b8 _ZN34_INTERNAL_88558073_4_k_cu_35300cf36thrust24THRUST_300001_SM_1000_NS12placeholders2_7E[1];
.global .align 1 .b8 _ZN34_INTERNAL_88558073_4_k_cu_35300cf36thrust24THRUST_300001_SM_1000_NS12placeholders2_8E[1];
.global .align 1 .b8 _ZN34_INTERNAL_88558073_4_k_cu_35300cf36thrust24THRUST_300001_SM_1000_NS12placeholders2_9E[1];
.global .align 1 .b8 _ZN34_INTERNAL_88558073_4_k_cu_35300cf36thrust24THRUST_300001_SM_1000_NS12placeholders3_10E[1];

.visible .entry _Z23convert_to_uint8_kernelPKfPhbi(
	.param .u64 .ptr .align 1 _Z23convert_to_uint8_kernelPKfPhbi_param_0,
	.param .u64 .ptr .align 1 _Z23convert_to_uint8_kernelPKfPhbi_param_1,
	.param .u8 _Z23convert_to_uint8_kernelPKfPhbi_param_2,
	.param .u32 _Z23convert_to_uint8_kernelPKfPhbi_param_3
)
{
	.reg .pred 	%p<3>;
	.reg .b16 	%rs<2>;
	.reg .b32 	%r<7>;
	.reg .b32 	%f<6>;
	.reg .b64 	%rd<9>;

	ld.param.u64 	%rd1, [_Z23convert_to_uint8_kernelPKfPhbi_param_0];
	ld.param.u64 	%rd2, [_Z23convert_to_uint8_kernelPKfPhbi_param_1];
	ld.param.s8 	%rs1, [_Z23convert_to_uint8_kernelPKfPhbi_param_2];
	ld.param.u32 	%r2, [_Z23convert_to_uint8_kernelPKfPhbi_param_3];
	mov.u32 	%r3, %ctaid.x;
	mov.u32 	%r4, %ntid.x;
	mov.u32 	%r5, %tid.x;
	mad.lo.s32 	%r1, %r3, %r4, %r5;
	setp.ge.s32 	%p1, %r1, %r2;
	@%p1 bra 	$L__BB0_2;
	cvta.to.global.u64 	%rd3, %rd1;
	cvta.to.global.u64 	%rd4, %rd2;
	cvt.s64.s32 	%rd5, %r1;
	mul.wide.s32 	%rd6, %r1, 4;
	add.s64 	%rd7, %rd3, %rd6;
	ld.global.f32 	%f1, [%rd7];
	setp.eq.s16 	%p2, %rs1, 0;
	mul.f32 	%f2, %f1, 0f437F0000;
	selp.f32 	%f3, %f1, %f2, %p2;
	min.f32 	%f4, %f3, 0f437F0000;
	max.f32 	%f5, %f4, 0f00000000;
	cvt.rzi.u32.f32 	%r6, %f5;
	add.s64 	%rd8, %rd4, %rd5;
	st.global.u8 	[%rd8], %r6;
$L__BB0_2:
	ret;

}
	// .globl	_Z24compute_histogram_kernelPKhPfi
.visible .entry _Z24compute_histogram_kernelPKhPfi(
	.param .u64 .ptr .align 1 _Z24compute_histogram_kernelPKhPfi_param_0,
	.param .u64 .ptr .align 1 _Z24compute_histogram_kernelPKhPfi_param_1,
	.param .u32 _Z24compute_histogram_kernelPKhPfi_param_2
)
{
	.reg .pred 	%p<2>;
	.reg .b32 	%r<7>;
	.reg .b32 	%f<2>;
	.reg .b64 	%rd<9>;

	ld.param.u64 	%rd1, [_Z24compute_histogram_kernelPKhPfi_param_0];
	ld.param.u64 	%rd2, [_Z24compute_histogram_kernelPKhPfi_param_1];
	ld.param.u32 	%r2, [_Z24compute_histogram_kernelPKhPfi_param_2];
	mov.u32 	%r3, %ctaid.x;
	mov.u32 	%r4, %ntid.x;
	mov.u32 	%r5, %tid.x;
	mad.lo.s32 	%r1, %r3, %r4, %r5;
	setp.ge.s32 	%p1, %r1, %r2;
	@%p1 bra 	$L__BB1_2;
	cvta.to.global.u64 	%rd3, %rd1;
	cvta.to.global.u64 	%rd4, %rd2;
	cvt.s64.s32 	%rd5, %r1;
	add.s64 	%rd6, %rd3, %rd5;
	ld.global.u8 	%r6, [%rd6];
	mul.wide.u32 	%rd7, %r6, 4;
	add.s64 	%rd8, %rd4, %rd7;
	atom.global.add.f32 	%f1, [%rd8], 0f3F800000;
$L__BB1_2:
	ret;

}
	// .globl	_Z26normalize_histogram_kernelPffi
.visible .entry _Z26normalize_histogram_kernelPffi(
	.param .u64 .ptr .align 1 _Z26normalize_histogram_kernelPffi_param_0,
	.param .f32 _Z26normalize_histogram_kernelPffi_param_1,
	.param .u32 _Z26normalize_histogram_kernelPffi_param_2
)
{
	.reg .pred 	%p<2>;
	.reg .b32 	%r<6>;
	.reg .b32 	%f<5>;
	.reg .b64 	%rd<5>;

	ld.param.u64 	%rd1, [_Z26normalize_histogram_kernelPffi_param_0];
	ld.param.f32 	%f1, [_Z26normalize_histogram_kernelPffi_param_1];
	ld.param.u32 	%r2, [_Z26normalize_histogram_kernelPffi_param_2];
	mov.u32 	%r3, %ctaid.x;
	mov.u32 	%r4, %ntid.x;
	mov.u32 	%r5, %tid.x;
	mad.lo.s32 	%r1, %r3, %r4, %r5;
	setp.ge.s32 	%p1, %r1, %r2;
	@%p1 bra 	$L__BB2_2;
	cvta.to.global.u64 	%rd2, %rd1;
	mul.wide.s32 	%rd3, %r1, 4;
	add.s64 	%rd4, %rd2, %rd3;
	ld.global.f32 	%f2, [%rd4];
	add.f32 	%f3, %f1, 0f322BCC77;
	div.rn.f32 	%f4, %f2, %f3;
	st.global.f32 	[%rd4], %f4;
$L__BB2_2:
	ret;

}
	// .globl	_Z25build_lookup_table_kernelPKfS0_Pfi
.visible .entry _Z25build_lookup_table_kernelPKfS0_Pfi(
	.param .u64 .ptr .align 1 _Z25build_lookup_table_kernelPKfS0_Pfi_param_0,
	.param .u64 .ptr .align 1 _Z25build_lookup_table_kernelPKfS0_Pfi_param_1,
	.param .u64 .ptr .align 1 _Z25build_lookup_table_kernelPKfS0_Pfi_param_2,
	.param .u32 _Z25build_lookup_table_kernelPKfS0_Pfi_param_3
)
{
	.reg .pred 	%p<8>;
	.reg .b32 	%r<23>;
	.reg .b32 	%f<20>;
	.reg .b64 	%rd<19>;

	ld.param.u64 	%rd2, [_Z25build_lookup_table_kernelPKfS0_Pfi_param_0];
	ld.param.u64 	%rd4, [_Z25build_lookup_table_kernelPKfS0_Pfi_param_1];
	ld.param.u64 	%rd3, [_Z25build_lookup_table_kernelPKfS0_Pfi_param_2];
	ld.param.u32 	%r20, [_Z25build_lookup_table_kernelPKfS0_Pfi_param_3];
	cvta.to.global.u64 	%rd1, %rd4;
	mov.u32 	%r10, %ctaid.x;
	mov.u32 	%r11, %ntid.x;
	mov.u32 	%r12, %tid.x;
	mad.lo.s32 	%r1, %r10, %r11, %r12;
	setp.ge.s32 	%p1, %r1, %r20;
	@%p1 bra 	$L__BB3_7;
	cvta.to.global.u64 	%rd5, %rd2;
	mul.wide.s32 	%rd6, %r1, 4;
	add.s64 	%rd7, %rd5, %rd6;
	ld.global.f32 	%f1, [%rd7];
	ld.global.f32 	%f2, [%rd1];
	add.s32 	%r2, %r20, -1;
	mul.wide.s32 	%rd8, %r20, 4;
	add.s64 	%rd9, %rd1, %rd8;
	ld.global.f32 	%f3, [%rd9+-4];
	setp.lt.s32 	%p2, %r20, 1;
	mov.b32 	%r22, 0;
	@%p2 bra 	$L__BB3_4;
	mov.b32 	%r22, 0;
$L__BB3_3:
	add.s32 	%r15, %r20, %r22;
	shr.u32 	%r16, %r15, 1;
	mul.wide.u32 	%rd10, %r16, 4;
	add.s64 	%rd11, %rd1, %rd10;
	ld.global.f32 	%f8, [%rd11];
	setp.lt.f32 	%p3, %f8, %f1;
	add.s32 	%r17, %r16, 1;
	selp.b32 	%r22, %r17, %r22, %p3;
	selp.b32 	%r20, %r20, %r16, %p3;
	setp.lt.s32 	%p4, %r22, %r20;
	@%p4 bra 	$L__BB3_3;
$L__BB3_4:
	min.s32 	%r18, %r22, %r2;
	max.s32 	%r19, %r18, 1;
	add.s32 	%r8, %r19, -1;
	mul.wide.u32 	%rd12, %r8, 4;
	add.s64 	%rd13, %rd1, %rd12;
	ld.global.f32 	%f4, [%rd13];
	mul.wide.u32 	%rd14, %r19, 4;
	add.s64 	%rd15, %rd1, %rd14;
	ld.global.f32 	%f10, [%rd15];
	sub.f32 	%f5, %f10, %f4;
	setp.leu.f32 	%p5, %f5, 0f2EDBE6FF;
	mov.f32 	%f19, 0f00000000;
	@%p5 bra 	$L__BB3_6;
	sub.f32 	%f11, %f1, %f4;
	div.rn.f32 	%f19, %f11, %f5;
$L__BB3_6:
	cvt.rn.f32.u32 	%f12, %r8;
	add.f32 	%f13, %f19, %f12;
	setp.le.f32 	%p6, %f1, %f2;
	setp.ge.f32 	%p7, %f1, %f3;
	selp.f32 	%f14, 0f00000000, %f13, %p6;
	cvt.rn.f32.s32 	%f15, %r2;
	selp.f32 	%f16, %f15, %f14, %p7;
	min.f32 	%f17, %f16, 0f437F0000;
	max.f32 	%f18, %f17, 0f00000000;
	cvta.to.global.u64 	%rd16, %rd3;
	add.s64 	%rd18, %rd16, %rd6;
	st.global.f32 	[%rd18], %f18;
$L__BB3_7:
	ret;

}
	// .globl	_Z25apply_lookup_table_kernelPKhPKfPfi
.visible .entry _Z25apply_lookup_table_kernelPKhPKfPfi(
	.param .u64 .ptr .align 1 _Z25apply_lookup_table_kernelPKhPKfPfi_param_0,
	.param .u64 .ptr .align 1 _Z25apply_lookup_table_kernelPKhPKfPfi_param_1,
	.param .u64 .ptr .align 1 _Z25apply_lookup_table_kernelPKhPKfPfi_param_2,
	.param .u32 _Z25apply_lookup_table_kernelPKhPKfPfi_param_3
)
{
	.reg .pred 	%p<2>;
	.reg .b32 	%r<7>;
	.reg .b32 	%f<2>;
	.reg .b64 	%rd<13>;

	ld.param.u64 	%rd1, [_Z25apply_lookup_table_kernelPKhPKfPfi_param_0];
	ld.param.u64 	%rd2, [_Z25apply_lookup_table_kernelPKhPKfPfi_param_1];
	ld.param.u64 	%rd3, [_Z25apply_lookup_table_kernelPKhPKfPfi_param_2];
	ld.param.u32 	%r2, [_Z25apply_lookup_table_kernelPKhPKfPfi_param_3];
	mov.u32 	%r3, %ctaid.x;
	mov.u32 	%r4, %ntid.x;
	mov.u32 	%r5, %tid.x;
	mad.lo.s32 	%r1, %r3, %r4, %r5;
	setp.ge.s32 	%p1, %r1, %r2;
	@%p1 bra 	$L__BB4_2;
	cvta.to.global.u64 	%rd4, %rd1;
	cvta.to.global.u64 	%rd5, %rd2;
	cvta.to.global.u64 	%rd6, %rd3;
	cvt.s64.s32 	%rd7, %r1;
	add.s64 	%rd8, %rd4, %rd7;
	ld.global.u8 	%r6, [%rd8];
	mul.wide.u32 	%rd9, %r6, 4;
	add.s64 	%rd10, %rd5, %rd9;
	ld.global.f32 	%f1, [%rd10];
	mul.wide.s32 	%rd11, %r1, 4;
	add.s64 	%rd12, %rd6, %rd11;
	st.global.f32 	[%rd12], %f1;
$L__BB4_2:
	ret;

}
	// .globl	_Z11zero_kernelPfi
.visible .entry _Z11zero_kernelPfi(
	.param .u64 .ptr .align 1 _Z11zero_kernelPfi_param_0,
	.param .u32 _Z11zero_kernelPfi_param_1
)
{
	.reg .pred 	%p<2>;
	.reg .b32 	%r<7>;
	.reg .b64 	%rd<5>;

	ld.param.u64 	%rd1, [_Z11zero_kernelPfi_param_0];
	ld.param.u32 	%r2, [_Z11zero_kernelPfi_param_1];
	mov.u32 	%r3, %ctaid.x;
	mov.u32 	%r4, %ntid.x;
	mov.u32 	%r5, %tid.x;
	mad.lo.s32 	%r1, %r3, %r4, %r5;
	setp.ge.s32 	%p1, %r1, %r2;
	@%p1 bra 	$L__BB5_2;
	cvta.to.global.u64 	%rd2, %rd1;
	mul.wide.s32 	%rd3, %r1, 4;
	add.s64 	%rd4, %rd2, %rd3;
	mov.b32 	%r6, 0;
	st.global.u32 	[%rd4], %r6;
$L__BB5_2:
	ret;

}
	// .globl	_Z25scale_clamp_output_kernelPfbbi
.visible .entry _Z25scale_clamp_output_kernelPfbbi(
	.param .u64 .ptr .align 1 _Z25scale_clamp_output_kernelPfbbi_param_0,
	.param .u8 _Z25scale_clamp_output_kernelPfbbi_param_1,
	.param .u8 _Z25scale_clamp_output_kernelPfbbi_param_2,
	.param .u32 _Z25scale_clamp_output_kernelPfbbi_param_3
)
{
	.reg .pred 	%p<3>;
	.reg .b16 	%rs<2>;
	.reg .b32 	%r<6>;
	.reg .b32 	%f<9>;
	.reg .b64 	%rd<5>;

	ld.param.u64 	%rd2, [_Z25scale_clamp_output_kernelPfbbi_param_0];
	ld.param.s8 	%rs1, [_Z25scale_clamp_output_kernelPfbbi_param_1];
	ld.param.u32 	%r2, [_Z25scale_clamp_output_kernelPfbbi_param_3];
	mov.u32 	%r3, %ctaid.x;
	mov.u32 	%r4, %ntid.x;
	mov.u32 	%r5, %tid.x;
	mad.lo.s32 	%r1, %r3, %r4, %r5;
	setp.ge.s32 	%p1, %r1, %r2;
	@%p1 bra 	$L__BB6_5;
	cvta.to.global.u64 	%rd3, %rd2;
	mul.wide.s32 	%rd4, %r1, 4;
	add.s64 	%rd1, %rd3, %rd4;
	ld.global.f32 	%f1, [%rd1];
	setp.eq.s16 	%p2, %rs1, 0;
	@%p2 bra 	$L__BB6_3;
	div.rn.f32 	%f5, %f1, 0f437F0000;
	min.f32 	%f6, %f5, 0f3F800000;
	max.f32 	%f8, %f6, 0f00000000;
	bra.uni 	$L__BB6_4;
$L__BB6_3:
	min.f32 	%f7, %f1, 0f437F0000;
	max.f32 	%f8, %f7, 0f00000000;
$L__BB6_4:
	st.global.f32 	[%rd1], %f8;
$L__BB6_5:
	ret;

}
	// .globl	_Z22process_channel_kernelPKhPfPKfS1_iiiiiib
.visible .entry _Z22process_channel_kernelPKhPfPKfS1_iiiiiib(
	.param .u64 .ptr .align 1 _Z22process_channel_kernelPKhPfPKfS1_iiiiiib_param_0,
	.param .u64 .ptr .align 1 _Z22process_channel_kernelPKhPfPKfS1_iiiiiib_param_1,
	.param .u64 .ptr .align 1 _Z22process_channel_kernelPKhPfPKfS1_iiiiiib_param_2,
	.param .u64 .ptr .align 1 _Z22process_channel_kernelPKhPfPKfS1_iiiiiib_param_3,
	.param .u32 _Z22process_channel_kernelPKhPfPKfS1_iiiiiib_param_4,
	.param .u32 _Z22process_channel_kernelPKhPfPKfS1_iiiiiib_param_5,
	.param .u32 _Z22process_channel_kernelPKhPfPKfS1_iiiiiib_param_6,
	.param .u32 _Z22process_channel_kernelPKhPfPKfS1_iiiiiib_param_7,
	.param .u32 _Z22process_channel_kernelPKhPfPKfS1_iiiiiib_param_8,
	.param .u32 _Z22process_channel_kernelPKhPfPKfS1_iiiiiib_param_9,
	.param .u8 _Z22process_channel_kernelPKhPfPKfS1_iiiiiib_param_10
)
{
	.reg .pred 	%p<54>;
	.reg .b16 	%rs<2>;
	.reg .b32 	%r<137>;
	.reg .b32 	%f<255>;
	.reg .b64 	%rd<113>;
	// demoted variable
	.shared .align 4 .f32 _ZZ22process_channel_kernelPKhPfPKfS1_iiiiiibE14ref_sum_shared;
	ld.param.u64 	%rd34, [_Z22process_channel_kernelPKhPfPKfS1_iiiiiib_param_0];
	ld.param.u64 	%rd32, [_Z22process_channel_kernelPKhPfPKfS1_iiiiiib_param_1];
	ld.param.u64 	%rd35, [_Z22process_channel_kernelPKhPfPKfS1_iiiiiib_param_2];
	ld.param.u64 	%rd33, [_Z22process_channel_kernelPKhPfPKfS1_iiiiiib_param_3];
	ld.param.u32 	%r81, [_Z22process_channel_kernelPKhPfPKfS1_iiiiiib_param_5];
	ld.param.u32 	%r82, [_Z22process_channel_kernelPKhPfPKfS1_iiiiiib_param_6];
	ld.param.u32 	%r83, [_Z22process_channel_kernelPKhPfPKfS1_iiiiiib_param_7];
	ld.param.u32 	%r84, [_Z22process_channel_kernelPKhPfPKfS1_iiiiiib_param_8];
	ld.param.u32 	%r85, [_Z22process_channel_kernelPKhPfPKfS1_iiiiiib_param_9];
	ld.param.s8 	%rs1, [_Z22process_channel_kernelPKhPfPKfS1_iiiiiib_param_10];
	cvta.to.global.u64 	%rd1, %rd34;
	cvta.to.global.u64 	%rd110, %rd35;
	mov.u32 	%r1, %ctaid.x;
	setp.ge.s32 	%p1, %r1, %r81;
	@%p1 bra 	$L__BB7_69;
	cvta.to.global.u64 	%rd3, %rd33;
	mul.lo.s32 	%r2, %r83, %r82;
	mul.lo.s32 	%r3, %r2, %r81;
	mul.lo.s32 	%r4, %r2, %r1;
	mul.lo.s32 	%r86, %r1, %r84;
	shl.b32 	%r5, %r86, 2;
	mul.wide.s32 	%rd36, %r5, 4;
	add.s64 	%rd4, %rd3, %rd36;
	mul.wide.s32 	%rd5, %r84, 4;
	shl.b32 	%r87, %r84, 1;
	mul.wide.s32 	%rd6, %r87, 4;
	setp.eq.s16 	%p2, %rs1, 0;
	@%p2 bra 	$L__BB7_37;
	mul.lo.s32 	%r6, %r84, %r1;
	mov.u32 	%r7, %tid.x;
	setp.ge.s32 	%p3, %r7, %r84;
	@%p3 bra 	$L__BB7_5;
	mov.u32 	%r8, %ntid.x;
	cvt.s64.s32 	%rd7, %r6;
	mov.u32 	%r113, %r7;
$L__BB7_4:
	cvt.s64.s32 	%rd37, %r113;
	add.s64 	%rd38, %rd37, %rd7;
	shl.b64 	%rd39, %rd38, 2;
	add.s64 	%rd40, %rd110, %rd39;
	ld.global.f32 	%f42, [%rd40];
	mul.wide.s32 	%rd41, %r113, 4;
	add.s64 	%rd42, %rd4, %rd41;
	st.global.f32 	[%rd42], %f42;
	add.s32 	%r113, %r113, %r8;
	setp.lt.s32 	%p4, %r113, %r84;
	@%p4 bra 	$L__BB7_4;
$L__BB7_5:
	bar.sync 	0;
	setp.ne.s32 	%p5, %r7, 0;
	@%p5 bra 	$L__BB7_20;
	setp.lt.s32 	%p6, %r84, 1;
	mov.f32 	%f243, 0f00000000;
	@%p6 bra 	$L__BB7_19;
	and.b32  	%r11, %r84, 15;
	setp.lt.u32 	%p7, %r84, 16;
	mov.f32 	%f243, 0f00000000;
	mov.b32 	%r116, 0;
	@%p7 bra 	$L__BB7_10;
	and.b32  	%r116, %r84, 2147483632;
	neg.s32 	%r114, %r116;
	add.s64 	%rd44, %rd36, %rd3;
	add.s64 	%rd106, %rd44, 32;
	mov.f32 	%f243, 0f00000000;
$L__BB7_9:
	.pragma "nounroll";
	ld.global.f32 	%f47, [%rd106+-32];
	add.f32 	%f48, %f243, %f47;
	ld.global.f32 	%f49, [%rd106+-28];
	add.f32 	%f50, %f48, %f49;
	ld.global.f32 	%f51, [%rd106+-24];
	add.f32 	%f52, %f50, %f51;
	ld.global.f32 	%f53, [%rd106+-20];
	add.f32 	%f54, %f52, %f53;
	ld.global.f32 	%f55, [%rd106+-16];
	add.f32 	%f56, %f54, %f55;
	ld.global.f32 	%f57, [%rd106+-12];
	add.f32 	%f58, %f56, %f57;
	ld.global.f32 	%f59, [%rd106+-8];
	add.f32 	%f60, %f58, %f59;
	ld.global.f32 	%f61, [%rd106+-4];
	add.f32 	%f62, %f60, %f61;
	ld.global.f32 	%f63, [%rd106];
	add.f32 	%f64, %f62, %f63;
	ld.global.f32 	%f65, [%rd106+4];
	add.f32 	%f66, %f64, %f65;
	ld.global.f32 	%f67, [%rd106+8];
	add.f32 	%f68, %f66, %f67;
	ld.global.f32 	%f69, [%rd106+12];
	add.f32 	%f70, %f68, %f69;
	ld.global.f32 	%f71, [%rd106+16];
	add.f32 	%f72, %f70, %f71;
	ld.global.f32 	%f73, [%rd106+20];
	add.f32 	%f74, %f72, %f73;
	ld.global.f32 	%f75, [%rd106+24];
	add.f32 	%f76, %f74, %f75;
	ld.global.f32 	%f77, [%rd106+28];
	add.f32 	%f243, %f76, %f77;
	add.s32 	%r114, %r114, 16;
	add.s64 	%rd106, %rd106, 64;
	setp.ne.s32 	%p8, %r114, 0;
	@%p8 bra 	$L__BB7_9;
$L__BB7_10:
	setp.eq.s32 	%p9, %r11, 0;
	@%p9 bra 	$L__BB7_19;
	and.b32  	%r17, %r84, 7;
	setp.lt.u32 	%p10, %r11, 8;
	@%p10 bra 	$L__BB7_13;
	mul.wide.u32 	%rd45, %r116, 4;
	add.s64 	%rd46, %rd4, %rd45;
	ld.global.f32 	%f79, [%rd46];
	add.f32 	%f80, %f243, %f79;
	ld.global.f32 	%f81, [%rd46+4];
	add.f32 	%f82, %f80, %f81;
	ld.global.f32 	%f83, [%rd46+8];
	add.f32 	%f84, %f82, %f83;
	ld.global.f32 	%f85, [%rd46+12];
	add.f32 	%f86, %f84, %f85;
	ld.global.f32 	%f87, [%rd46+16];
	add.f32 	%f88, %f86, %f87;
	ld.global.f32 	%f89, [%rd46+20];
	add.f32 	%f90, %f88, %f89;
	ld.global.f32 	%f91, [%rd46+24];
	add.f32 	%f92, %f90, %f91;
	ld.global.f32 	%f93, [%rd46+28];
	add.f32 	%f243, %f92, %f93;
	add.s32 	%r116, %r116, 8;
$L__BB7_13:
	setp.eq.s32 	%p11, %r17, 0;
	@%p11 bra 	$L__BB7_19;
	and.b32  	%r20, %r84, 3;
	setp.lt.u32 	%p12, %r17, 4;
	@%p12 bra 	$L__BB7_16;
	mul.wide.u32 	%rd47, %r116, 4;
	add.s64 	%rd48, %rd4, %rd47;
	ld.global.f32 	%f95, [%rd48];
	add.f32 	%f96, %f243, %f95;
	ld.global.f32 	%f97, [%rd48+4];
	add.f32 	%f98, %f96, %f97;
	ld.global.f32 	%f99, [%rd48+8];
	add.f32 	%f100, %f98, %f99;
	ld.global.f32 	%f101, [%rd48+12];
	add.f32 	%f243, %f100, %f101;
	add.s32 	%r116, %r116, 4;
$L__BB7_16:
	setp.eq.s32 	%p13, %r20, 0;
	@%p13 bra 	$L__BB7_19;
	mul.wide.u32 	%rd50, %r116, 4;
	add.s64 	%rd51, %rd36, %rd50;
	add.s64 	%rd107, %rd3, %rd51;
	neg.s32 	%r118, %r20;
$L__BB7_18:
	.pragma "nounroll";
	ld.global.f32 	%f102, [%rd107];
	add.f32 	%f243, %f243, %f102;
	add.s64 	%rd107, %rd107, 4;
	add.s32 	%r118, %r118, 1;
	setp.ne.s32 	%p14, %r118, 0;
	@%p14 bra 	$L__BB7_18;
$L__BB7_19:
	st.shared.f32 	[_ZZ22process_channel_kernelPKhPfPKfS1_iiiiiibE14ref_sum_shared], %f243;
$L__BB7_20:
	setp.ge.s32 	%p15, %r7, %r84;
	bar.sync 	0;
	@%p15 bra 	$L__BB7_23;
	ld.shared.f32 	%f103, [_ZZ22process_channel_kernelPKhPfPKfS1_iiiiiibE14ref_sum_shared];
	mov.u32 	%r26, %ntid.x;
	add.f32 	%f104, %f103, 0f322BCC77;
	rcp.rn.f32 	%f14, %f104;
	mov.u32 	%r119, %r7;
$L__BB7_22:
	mul.wide.s32 	%rd52, %r119, 4;
	add.s64 	%rd53, %rd4, %rd52;
	ld.global.f32 	%f105, [%rd53];
	mul.f32 	%f106, %f14, %f105;
	st.global.f32 	[%rd53], %f106;
	add.s32 	%r119, %r119, %r26;
	setp.lt.s32 	%p16, %r119, %r84;
	@%p16 bra 	$L__BB7_22;
$L__BB7_23:
	add.s64 	%rd110, %rd4, %rd6;
	setp.ne.s32 	%p17, %r7, 0;
	bar.sync 	0;
	setp.lt.s32 	%p18, %r84, 1;
	or.pred  	%p19, %p17, %p18;
	@%p19 bra 	$L__BB7_36;
	and.b32  	%r29, %r84, 15;
	setp.lt.u32 	%p20, %r84, 16;
	mov.f32 	%f245, 0f00000000;
	mov.b32 	%r122, 0;
	@%p20 bra 	$L__BB7_27;
	and.b32  	%r122, %r84, 2147483632;
	neg.s32 	%r120, %r122;
	add.s64 	%rd55, %rd36, %rd3;
	add.s64 	%rd108, %rd55, 32;
	mov.f32 	%f245, 0f00000000;
$L__BB7_26:
	.pragma "nounroll";
	ld.global.f32 	%f109, [%rd108+-32];
	add.f32 	%f110, %f245, %f109;
	add.s64 	%rd56, %rd108, %rd6;
	st.global.f32 	[%rd56+-32], %f110;
	ld.global.f32 	%f111, [%rd108+-28];
	add.f32 	%f112, %f110, %f111;
	st.global.f32 	[%rd56+-28], %f112;
	ld.global.f32 	%f113, [%rd108+-24];
	add.f32 	%f114, %f112, %f113;
	st.global.f32 	[%rd56+-24], %f114;
	ld.global.f32 	%f115, [%rd108+-20];
	add.f32 	%f116, %f114, %f115;
	st.global.f32 	[%rd56+-20], %f116;
	ld.global.f32 	%f117, [%rd108+-16];
	add.f32 	%f118, %f116, %f117;
	st.global.f32 	[%rd56+-16], %f118;
	ld.global.f32 	%f119, [%rd108+-12];
	add.f32 	%f120, %f118, %f119;
	st.global.f32 	[%rd56+-12], %f120;
	ld.global.f32 	%f121, [%rd108+-8];
	add.f32 	%f122, %f120, %f121;
	st.global.f32 	[%rd56+-8], %f122;
	ld.global.f32 	%f123, [%rd108+-4];
	add.f32 	%f124, %f122, %f123;
	st.global.f32 	[%rd56+-4], %f124;
	ld.global.f32 	%f125, [%rd108];
	add.f32 	%f126, %f124, %f125;
	st.global.f32 	[%rd56], %f126;
	ld.global.f32 	%f127, [%rd108+4];
	add.f32 	%f128, %f126, %f127;
	st.global.f32 	[%rd56+4], %f128;
	ld.global.f32 	%f129, [%rd108+8];
	add.f32 	%f130, %f128, %f129;
	st.global.f32 	[%rd56+8], %f130;
	ld.global.f32 	%f131, [%rd108+12];
	add.f32 	%f132, %f130, %f131;
	st.global.f32 	[%rd56+12], %f132;
	ld.global.f32 	%f133, [%rd108+16];
	add.f32 	%f134, %f132, %f133;
	st.global.f32 	[%rd56+16], %f134;
	ld.global.f32 	%f135, [%rd108+20];
	add.f32 	%f136, %f134, %f135;
	st.global.f32 	[%rd56+20], %f136;
	ld.global.f32 	%f137, [%rd108+24];
	add.f32 	%f138, %f136, %f137;
	st.global.f32 	[%rd56+24], %f138;
	ld.global.f32 	%f139, [%rd108+28];
	add.f32 	%f245, %f138, %f139;
	st.global.f32 	[%rd56+28], %f245;
	add.s32 	%r120, %r120, 16;
	add.s64 	%rd108, %rd108, 64;
	setp.ne.s32 	%p21, %r120, 0;
	@%p21 bra 	$L__BB7_26;
$L__BB7_27:
	setp.eq.s32 	%p22, %r29, 0;
	@%p22 bra 	$L__BB7_36;
	and.b32  	%r35, %r84, 7;
	setp.lt.u32 	%p23, %r29, 8;
	@%p23 bra 	$L__BB7_30;
	mul.wide.u32 	%rd57, %r122, 4;
	add.s64 	%rd58, %rd4, %rd57;
	ld.global.f32 	%f140, [%rd58];
	add.f32 	%f141, %f245, %f140;
	add.s64 	%rd59, %rd110, %rd57;
	st.global.f32 	[%rd59], %f141;
	ld.global.f32 	%f142, [%rd58+4];
	add.f32 	%f143, %f141, %f142;
	st.global.f32 	[%rd59+4], %f143;
	ld.global.f32 	%f144, [%rd58+8];
	add.f32 	%f145, %f143, %f144;
	st.global.f32 	[%rd59+8], %f145;
	ld.global.f32 	%f146, [%rd58+12];
	add.f32 	%f147, %f145, %f146;
	st.global.f32 	[%rd59+12], %f147;
	ld.global.f32 	%f148, [%rd58+16];
	add.f32 	%f149, %f147, %f148;
	st.global.f32 	[%rd59+16], %f149;
	ld.global.f32 	%f150, [%rd58+20];
	add.f32 	%f151, %f149, %f150;
	st.global.f32 	[%rd59+20], %f151;
	ld.global.f32 	%f152, [%rd58+24];
	add.f32 	%f153, %f151, %f152;
	st.global.f32 	[%rd59+24], %f153;
	ld.global.f32 	%f154, [%rd58+28];
	add.f32 	%f245, %f153, %f154;
	st.global.f32 	[%rd59+28], %f245;
	add.s32 	%r122, %r122, 8;
$L__BB7_30:
	setp.eq.s32 	%p24, %r35, 0;
	@%p24 bra 	$L__BB7_36;
	and.b32  	%r38, %r84, 3;
	setp.lt.u32 	%p25, %r35, 4;
	@%p25 bra 	$L__BB7_33;
	mul.wide.u32 	%rd60, %r122, 4;
	add.s64 	%rd61, %rd4, %rd60;
	ld.global.f32 	%f155, [%rd61];
	add.f32 	%f156, %f245, %f155;
	add.s64 	%rd62, %rd110, %rd60;
	st.global.f32 	[%rd62], %f156;
	ld.global.f32 	%f157, [%rd61+4];
	add.f32 	%f158, %f156, %f157;
	st.global.f32 	[%rd62+4], %f158;
	ld.global.f32 	%f159, [%rd61+8];
	add.f32 	%f160, %f158, %f159;
	st.global.f32 	[%rd62+8], %f160;
	ld.global.f32 	%f161, [%rd61+12];
	add.f32 	%f245, %f160, %f161;
	st.global.f32 	[%rd62+12], %f245;
	add.s32 	%r122, %r122, 4;
$L__BB7_33:
	setp.eq.s32 	%p26, %r38, 0;
	@%p26 bra 	$L__BB7_36;
	mul.wide.u32 	%rd64, %r122, 4;
	add.s64 	%rd65, %rd36, %rd64;
	add.s64 	%rd109, %rd3, %rd65;
	neg.s32 	%r124, %r38;
$L__BB7_35:
	.pragma "nounroll";
	ld.global.f32 	%f162, [%rd109];
	add.f32 	%f245, %f245, %f162;
	add.s64 	%rd66, %rd109, %rd6;
	st.global.f32 	[%rd66], %f245;
	add.s64 	%rd109, %rd109, 4;
	add.s32 	%r124, %r124, 1;
	setp.ne.s32 	%p27, %r124, 0;
	@%p27 bra 	$L__BB7_35;
$L__BB7_36:
	bar.sync 	0;
$L__BB7_37:
	mov.u32 	%r136, %tid.x;
	setp.ge.s32 	%p28, %r136, %r84;
	@%p28 bra 	$L__BB7_40;
	mov.u32 	%r45, %ntid.x;
	mov.u32 	%r125, %r136;
$L__BB7_39:
	mul.wide.s32 	%rd67, %r125, 4;
	add.s64 	%rd68, %rd4, %rd67;
	mov.b32 	%r90, 0;
	st.global.u32 	[%rd68], %r90;
	add.s32 	%r125, %r125, %r45;
	setp.lt.s32 	%p29, %r125, %r84;
	@%p29 bra 	$L__BB7_39;
$L__BB7_40:
	bar.sync 	0;
	setp.ge.s32 	%p30, %r136, %r85;
	@%p30 bra 	$L__BB7_43;
	mov.u32 	%r48, %ntid.x;
	mov.u32 	%r126, %r136;
$L__BB7_42:
	div.s32 	%r91, %r126, %r2;
	mul.lo.s32 	%r92, %r91, %r2;
	sub.s32 	%r93, %r126, %r92;
	mad.lo.s32 	%r94, %r91, %r3, %r4;
	add.s32 	%r95, %r94, %r93;
	cvt.s64.s32 	%rd69, %r95;
	add.s64 	%rd70, %rd1, %rd69;
	ld.global.u8 	%r96, [%rd70];
	mul.wide.u32 	%rd71, %r96, 4;
	add.s64 	%rd72, %rd4, %rd71;
	atom.global.add.f32 	%f163, [%rd72], 0f3F800000;
	add.s32 	%r126, %r126, %r48;
	setp.lt.s32 	%p31, %r126, %r85;
	@%p31 bra 	$L__BB7_42;
$L__BB7_43:
	setp.ge.s32 	%p32, %r136, %r84;
	bar.sync 	0;
	@%p32 bra 	$L__BB7_46;
	mov.u32 	%r51, %ntid.x;
	cvt.rn.f32.s32 	%f164, %r85;
	add.f32 	%f165, %f164, 0f322BCC77;
	rcp.rn.f32 	%f24, %f165;
	mov.u32 	%r127, %r136;
$L__BB7_45:
	mul.wide.s32 	%rd73, %r127, 4;
	add.s64 	%rd74, %rd4, %rd73;
	ld.global.f32 	%f166, [%rd74];
	mul.f32 	%f167, %f24, %f166;
	st.global.f32 	[%rd74], %f167;
	add.s32 	%r127, %r127, %r51;
	setp.lt.s32 	%p33, %r127, %r84;
	@%p33 bra 	$L__BB7_45;
$L__BB7_46:
	add.s64 	%rd22, %rd4, %rd5;
	bar.sync 	0;
	setp.ne.s32 	%p34, %r136, 0;
	setp.lt.s32 	%p35, %r84, 1;
	or.pred  	%p36, %p34, %p35;
	@%p36 bra 	$L__BB7_59;
	and.b32  	%r54, %r84, 15;
	setp.lt.u32 	%p37, %r84, 16;
	mov.f32 	%f250, 0f00000000;
	mov.b32 	%r130, 0;
	@%p37 bra 	$L__BB7_50;
	and.b32  	%r130, %r84, 2147483632;
	neg.s32 	%r128, %r130;
	add.s64 	%rd76, %rd36, %rd3;
	add.s64 	%rd111, %rd76, 32;
	mov.f32 	%f250, 0f00000000;
$L__BB7_49:
	.pragma "nounroll";
	ld.global.f32 	%f170, [%rd111+-32];
	add.f32 	%f171, %f250, %f170;
	add.s64 	%rd77, %rd111, %rd5;
	st.global.f32 	[%rd77+-32], %f171;
	ld.global.f32 	%f172, [%rd111+-28];
	add.f32 	%f173, %f171, %f172;
	st.global.f32 	[%rd77+-28], %f173;
	ld.global.f32 	%f174, [%rd111+-24];
	add.f32 	%f175, %f173, %f174;
	st.global.f32 	[%rd77+-24], %f175;
	ld.global.f32 	%f176, [%rd111+-20];
	add.f32 	%f177, %f175, %f176;
	st.global.f32 	[%rd77+-20], %f177;
	ld.global.f32 	%f178, [%rd111+-16];
	add.f32 	%f179, %f177, %f178;
	st.global.f32 	[%rd77+-16], %f179;
	ld.global.f32 	%f180, [%rd111+-12];
	add.f32 	%f181, %f179, %f180;
	st.global.f32 	[%rd77+-12], %f181;
	ld.global.f32 	%f182, [%rd111+-8];
	add.f32 	%f183, %f181, %f182;
	st.global.f32 	[%rd77+-8], %f183;
	ld.global.f32 	%f184, [%rd111+-4];
	add.f32 	%f185, %f183, %f184;
	st.global.f32 	[%rd77+-4], %f185;
	ld.global.f32 	%f186, [%rd111];
	add.f32 	%f187, %f185, %f186;
	st.global.f32 	[%rd77], %f187;
	ld.global.f32 	%f188, [%rd111+4];
	add.f32 	%f189, %f187, %f188;
	st.global.f32 	[%rd77+4], %f189;
	ld.global.f32 	%f190, [%rd111+8];
	add.f32 	%f191, %f189, %f190;
	st.global.f32 	[%rd77+8], %f191;
	ld.global.f32 	%f192, [%rd111+12];
	add.f32 	%f193, %f191, %f192;
	st.global.f32 	[%rd77+12], %f193;
	ld.global.f32 	%f194, [%rd111+16];
	add.f32 	%f195, %f193, %f194;
	st.global.f32 	[%rd77+16], %f195;
	ld.global.f32 	%f196, [%rd111+20];
	add.f32 	%f197, %f195, %f196;
	st.global.f32 	[%rd77+20], %f197;
	ld.global.f32 	%f198, [%rd111+24];
	add.f32 	%f199, %f197, %f198;
	st.global.f32 	[%rd77+24], %f199;
	ld.global.f32 	%f200, [%rd111+28];
	add.f32 	%f250, %f199, %f200;
	st.global.f32 	[%rd77+28], %f250;
	add.s32 	%r128, %r128, 16;
	add.s64 	%rd111, %rd111, 64;
	setp.ne.s32 	%p38, %r128, 0;
	@%p38 bra 	$L__BB7_49;
$L__BB7_50:
	setp.eq.s32 	%p39, %r54, 0;
	@%p39 bra 	$L__BB7_59;
	and.b32  	%r60, %r84, 7;
	setp.lt.u32 	%p40, %r54, 8;
	@%p40 bra 	$L__BB7_53;
	mul.wide.u32 	%rd78, %r130, 4;
	add.s64 	%rd79, %rd4, %rd78;
	ld.global.f32 	%f201, [%rd79];
	add.f32 	%f202, %f250, %f201;
	add.s64 	%rd80, %rd22, %rd78;
	st.global.f32 	[%rd80], %f202;
	ld.global.f32 	%f203, [%rd79+4];
	add.f32 	%f204, %f202, %f203;
	st.global.f32 	[%rd80+4], %f204;
	ld.global.f32 	%f205, [%rd79+8];
	add.f32 	%f206, %f204, %f205;
	st.global.f32 	[%rd80+8], %f206;
	ld.global.f32 	%f207, [%rd79+12];
	add.f32 	%f208, %f206, %f207;
	st.global.f32 	[%rd80+12], %f208;
	ld.global.f32 	%f209, [%rd79+16];
	add.f32 	%f210, %f208, %f209;
	st.global.f32 	[%rd80+16], %f210;
	ld.global.f32 	%f211, [%rd79+20];
	add.f32 	%f212, %f210, %f211;
	st.global.f32 	[%rd80+20], %f212;
	ld.global.f32 	%f213, [%rd79+24];
	add.f32 	%f214, %f212, %f213;
	st.global.f32 	[%rd80+24], %f214;
	ld.global.f32 	%f215, [%rd79+28];
	add.f32 	%f250, %f214, %f215;
	st.global.f32 	[%rd80+28], %f250;
	add.s32 	%r130, %r130, 8;
$L__BB7_53:
	setp.eq.s32 	%p41, %r60, 0;
	@%p41 bra 	$L__BB7_59;
	and.b32  	%r63, %r84, 3;
	setp.lt.u32 	%p42, %r60, 4;
	@%p42 bra 	$L__BB7_56;
	mul.wide.u32 	%rd81, %r130, 4;
	add.s64 	%rd82, %rd4, %rd81;
	ld.global.f32 	%f216, [%rd82];
	add.f32 	%f217, %f250, %f216;
	add.s64 	%rd83, %rd22, %rd81;
	st.global.f32 	[%rd83], %f217;
	ld.global.f32 	%f218, [%rd82+4];
	add.f32 	%f219, %f217, %f218;
	st.global.f32 	[%rd83+4], %f219;
	ld.global.f32 	%f220, [%rd82+8];
	add.f32 	%f221, %f219, %f220;
	st.global.f32 	[%rd83+8], %f221;
	ld.global.f32 	%f222, [%rd82+12];
	add.f32 	%f250, %f221, %f222;
	st.global.f32 	[%rd83+12], %f250;
	add.s32 	%r130, %r130, 4;
$L__BB7_56:
	setp.eq.s32 	%p43, %r63, 0;
	@%p43 bra 	$L__BB7_59;
	mul.wide.u32 	%rd85, %r130, 4;
	add.s64 	%rd86, %rd36, %rd85;
	add.s64 	%rd112, %rd3, %rd86;
	neg.s32 	%r132, %r63;
$L__BB7_58:
	.pragma "nounroll";
	ld.global.f32 	%f223, [%rd112];
	add.f32 	%f250, %f250, %f223;
	add.s64 	%rd87, %rd112, %rd5;
	st.global.f32 	[%rd87], %f250;
	add.s64 	%rd112, %rd112, 4;
	add.s32 	%r132, %r132, 1;
	setp.ne.s32 	%p44, %r132, 0;
	@%p44 bra 	$L__BB7_58;
$L__BB7_59:
	mul.lo.s32 	%r98, %r84, 3;
	mul.wide.s32 	%rd88, %r98, 4;
	add.s64 	%rd29, %rd4, %rd88;
	setp.ge.s32 	%p45, %r136, %r84;
	bar.sync 	0;
	@%p45 bra 	$L__BB7_66;
	add.s32 	%r69, %r84, -1;
	mul.wide.u32 	%rd89, %r69, 4;
	add.s64 	%rd30, %rd110, %rd89;
	cvt.rn.f32.u32 	%f34, %r69;
	mov.u32 	%r70, %ntid.x;
	mov.u32 	%r133, %r136;
$L__BB7_61:
	mul.wide.s32 	%rd90, %r133, 4;
	add.s64 	%rd91, %rd22, %rd90;
	ld.global.f32 	%f35, [%rd91];
	ld.global.f32 	%f36, [%rd110];
	ld.global.f32 	%f37, [%rd30];
	mov.b32 	%r135, 0;
	mov.u32 	%r134, %r84;
$L__BB7_62:
	add.s32 	%r100, %r134, %r135;
	shr.u32 	%r101, %r100, 31;
	add.s32 	%r102, %r100, %r101;
	shr.s32 	%r103, %r102, 1;
	mul.wide.s32 	%rd92, %r103, 4;
	add.s64 	%rd93, %rd110, %rd92;
	ld.global.f32 	%f224, [%rd93];
	setp.lt.f32 	%p46, %f224, %f35;
	add.s32 	%r104, %r103, 1;
	selp.b32 	%r135, %r104, %r135, %p46;
	selp.b32 	%r134, %r134, %r103, %p46;
	setp.lt.s32 	%p47, %r135, %r134;
	@%p47 bra 	$L__BB7_62;
	min.s32 	%r105, %r135, %r69;
	max.s32 	%r106, %r105, 1;
	add.s32 	%r76, %r106, -1;
	mul.wide.u32 	%rd94, %r76, 4;
	add.s64 	%rd95, %rd110, %rd94;
	ld.global.f32 	%f38, [%rd95];
	mul.wide.u32 	%rd96, %r106, 4;
	add.s64 	%rd97, %rd110, %rd96;
	ld.global.f32 	%f226, [%rd97];
	sub.f32 	%f39, %f226, %f38;
	setp.leu.f32 	%p48, %f39, 0f2EDBE6FF;
	mov.f32 	%f254, 0f00000000;
	@%p48 bra 	$L__BB7_65;
	sub.f32 	%f227, %f35, %f38;
	div.rn.f32 	%f254, %f227, %f39;
$L__BB7_65:
	cvt.rn.f32.u32 	%f228, %r76;
	add.f32 	%f229, %f254, %f228;
	setp.le.f32 	%p49, %f35, %f36;
	setp.ge.f32 	%p50, %f35, %f37;
	selp.f32 	%f230, 0f00000000, %f229, %p49;
	selp.f32 	%f231, %f34, %f230, %p50;
	min.f32 	%f232, %f231, 0f437F0000;
	max.f32 	%f233, %f232, 0f00000000;
	mul.wide.s32 	%rd98, %r133, 4;
	add.s64 	%rd99, %rd29, %rd98;
	st.global.f32 	[%rd99], %f233;
	add.s32 	%r133, %r133, %r70;
	setp.lt.s32 	%p51, %r133, %r84;
	@%p51 bra 	$L__BB7_61;
$L__BB7_66:
	setp.ge.s32 	%p52, %r136, %r85;
	bar.sync 	0;
	@%p52 bra 	$L__BB7_69;
	mov.u32 	%r78, %ntid.x;
	cvta.to.global.u64 	%rd31, %rd32;
$L__BB7_68:
	div.s32 	%r107, %r136, %r2;
	mul.lo.s32 	%r108, %r107, %r2;
	sub.s32 	%r109, %r136, %r108;
	mad.lo.s32 	%r110, %r107, %r3, %r4;
	add.s32 	%r111, %r110, %r109;
	cvt.s64.s32 	%rd100, %r111;
	add.s64 	%rd101, %rd1, %rd100;
	ld.global.u8 	%r112, [%rd101];
	mul.wide.u32 	%rd102, %r112, 4;
	add.s64 	%rd103, %rd29, %rd102;
	ld.global.f32 	%f234, [%rd103];
	mul.wide.s32 	%rd104, %r111, 4;
	add.s64 	%rd105, %rd31, %rd104;
	st.global.f32 	[%rd105], %f234;
	add.s32 	%r136, %r136, %r78;
	setp.lt.s32 	%p53, %r136, %r85;
	@%p53 bra 	$L__BB7_68;
$L__BB7_69:
	ret;

}
	// .globl	_ZN3cub18CUB_300001_SM_10006detail11EmptyKernelIvEEvv
.visible .entry _ZN3cub18CUB_300001_SM_10006detail11EmptyKernelIvEEvv()
{


	ret;

}


// ===== COMPILED SASS (sm_100) =====

	.target	sm_100

	.elftype	@"ET_EXEC"


//--------------------- .note.nv.tkinfo           --------------------------
	.section	.note.nv.tkinfo,"",@"SHT_NOTE"
	.sectionflags	@"SHF_NOTE_NV_TKINFO"
	.tkinfo
        /*0018*/ 	.word	0x00000002
        /*0030*/ 	.string	""
        /*0030*/ 	.string	"ptxas"
        /*0030*/ 	.string	"Cuda compilation tools, release 13.0, V13.0.88"
        /*0030*/ 	.string	"Build cuda_13.0.r13.0/compiler.36424714_0"
        /*0030*/ 	.string	"-arch sm_100 -m 64 "



//--------------------- .note.nv.cuinfo           --------------------------
	.section	.note.nv.cuinfo,"",@"SHT_NOTE"
	.sectionflags	@"SHF_NOTE_NV_CUINFO"
        /*0018*/ 	.short	0x0002
        /*001a*/ 	.short	0x0064
        /*001c*/ 	.short	0x0082
	.zero		2


//--------------------- .nv.info                  --------------------------
	.section	.nv.info,"",@"SHT_CUDA_INFO"
	.align	4


	//----- nvinfo : EIATTR_REGCOUNT
	.align		4
        /*0000*/ 	.byte	0x04, 0x2f
        /*0002*/ 	.short	(.L_41 - .L_40)
	.align		4
.L_40:
        /*0004*/ 	.word	index@(_Z23convert_to_uint8_kernelPKfPhbi)
        /*0008*/ 	.word	0x0000000a


	//----- nvinfo : EIATTR_FRAME_SIZE
	.align		4
.L_41:
        /*000c*/ 	.byte	0x04, 0x11
        /*000e*/ 	.short	(.L_43 - .L_42)
	.align		4
.L_42:
        /*0010*/ 	.word	index@(_Z23convert_to_uint8_kernelPKfPhbi)
        /*0014*/ 	.word	0x00000000


	//----- nvinfo : EIATTR_REGCOUNT
	.align		4
.L_43:
        /*0018*/ 	.byte	0x04, 0x2f
        /*001a*/ 	.short	(.L_45 - .L_44)
	.align		4
.L_44:
        /*001c*/ 	.word	index@(_Z24compute_histogram_kernelPKhPfi)
        /*0020*/ 	.word	0x0000000a


	//----- nvinfo : EIATTR_FRAME_SIZE
	.align		4
.L_45:
        /*0024*/ 	.byte	0x04, 0x11
        /*0026*/ 	.short	(.L_47 - .L_46)
	.align		4
.L_46:
        /*0028*/ 	.word	index@(_Z24compute_histogram_kernelPKhPfi)
        /*002c*/ 	.word	0x00000000


	//----- nvinfo : EIATTR_REGCOUNT
	.align		4
.L_47:
        /*0030*/ 	.byte	0x04, 0x2f
        /*0032*/ 	.short	(.L_49 - .L_48)
	.align		4
.L_48:
        /*0034*/ 	.word	index@(_Z26normalize_histogram_kernelPffi)
        /*0038*/ 	.word	0x00000010


	//----- nvinfo : EIATTR_FRAME_SIZE
	.align		4
.L_49:
        /*003c*/ 	.byte	0x04, 0x11
        /*003e*/ 	.short	(.L_51 - .L_50)
	.align		4
.L_50:
        /*0040*/ 	.word	index@($__internal_4_$__cuda_sm3x_div_rn_noftz_f32_slowpath)
        /*0044*/ 	.word	0x00000000


	//----- nvinfo : EIATTR_FRAME_SIZE
	.align		4
.L_51:
        /*0048*/ 	.byte	0x04, 0x11
        /*004a*/ 	.short	(.L_53 - .L_52)
	.align		4
.L_52:
        /*004c*/ 	.word	index@(_Z26normalize_histogram_kernelPffi)
        /*0050*/ 	.word	0x00000000


	//----- nvinfo : EIATTR_REGCOUNT
	.align		4
.L_53:
        /*0054*/ 	.byte	0x04, 0x2f
        /*0056*/ 	.short	(.L_55 - .L_54)
	.align		4
.L_54:
        /*0058*/ 	.word	index@(_Z25build_lookup_table_kernelPKfS0_Pfi)
        /*005c*/ 	.word	0x00000016


	//----- nvinfo : EIATTR_FRAME_SIZE
	.align		4
.L_55:
        /*0060*/ 	.byte	0x04, 0x11
        /*0062*/ 	.short	(.L_57 - .L_56)
	.align		4
.L_56:
        /*0064*/ 	.word	index@($__internal_3_$__cuda_sm3x_div_rn_noftz_f32_slowpath)
        /*0068*/ 	.word	0x00000000


	//----- nvinfo : EIATTR_FRAME_SIZE
	.align		4
.L_57:
        /*006c*/ 	.byte	0x04, 0x11
        /*006e*/ 	.short	(.L_59 - .L_58)
	.align		4
.L_58:
        /*0070*/ 	.word	index@(_Z25build_lookup_table_kernelPKfS0_Pfi)
        /*0074*/ 	.word	0x00000000


	//----- nvinfo : EIATTR_REGCOUNT
	.align		4
.L_59:
        /*0078*/ 	.byte	0x04, 0x2f
        /*007a*/ 	.short	(.L_61 - .L_60)
	.align		4
.L_60:
        /*007c*/ 	.word	index@(_Z25apply_lookup_table_kernelPKhPKfPfi)
        /*0080*/ 	.word	0x0000000c


	//----- nvinfo : EIATTR_FRAME_SIZE
	.align		4
.L_61:
        /*0084*/ 	.byte	0x04, 0x11
        /*0086*/ 	.short	(.L_63 - .L_62)
	.align		4
.L_62:
        /*0088*/ 	.word	index@(_Z25apply_lookup_table_kernelPKhPKfPfi)
        /*008c*/ 	.word	0x00000000


	//----- nvinfo : EIATTR_REGCOUNT
	.align		4
.L_63:
        /*0090*/ 	.byte	0x04, 0x2f
        /*0092*/ 	.short	(.L_65 - .L_64)
	.align		4
.L_64:
        /*0094*/ 	.word	index@(_Z11zero_kernelPfi)
        /*0098*/ 	.word	0x00000008


	//----- nvinfo : EIATTR_FRAME_SIZE
	.align		4
.L_65:
        /*009c*/ 	.byte	0x04, 0x11
        /*009e*/ 	.short	(.L_67 - .L_66)
	.align		4
.L_66:
        /*00a0*/ 	.word	index@(_Z11zero_kernelPfi)
        /*00a4*/ 	.word	0x00000000


	//----- nvinfo : EIATTR_REGCOUNT
	.align		4
.L_67:
        /*00a8*/ 	.byte	0x04, 0x2f
        /*00aa*/ 	.short	(.L_69 - .L_68)
	.align		4
.L_68:
        /*00ac*/ 	.word	index@(_Z25scale_clamp_output_kernelPfbbi)
        /*00b0*/ 	.word	0x0000000e


	//----- nvinfo : EIATTR_FRAME_SIZE
	.align		4
.L_69:
        /*00b4*/ 	.byte	0x04, 0x11
        /*00b6*/ 	.short	(.L_71 - .L_70)
	.align		4
.L_70:
        /*00b8*/ 	.word	index@($__internal_2_$__cuda_sm3x_div_rn_noftz_f32_slowpath)
        /*00bc*/ 	.word	0x00000000


	//----- nvinfo : EIATTR_FRAME_SIZE
	.align		4
.L_71:
        /*00c0*/ 	.byte	0x04, 0x11
        /*00c2*/ 	.short	(.L_73 - .L_72)
	.align		4
.L_72:
        /*00c4*/ 	.word	index@(_Z25scale_clamp_output_kernelPfbbi)
        /*00c8*/ 	.word	0x00000000


	//----- nvinfo : EIATTR_REGCOUNT
	.align		4
.L_73:
        /*00cc*/ 	.byte	0x04, 0x2f
        /*00ce*/ 	.short	(.L_75 - .L_74)
	.align		4
.L_74:
        /*00d0*/ 	.word	index@(_Z22process_channel_kernelPKhPfPKfS1_iiiiiib)
        /*00d4*/ 	.word	0x00000020


	//----- nvinfo : EIATTR_FRAME_SIZE
	.align		4
.L_75:
        /*00d8*/ 	.byte	0x04, 0x11
        /*00da*/ 	.short	(.L_77 - .L_76)
	.align		4
.L_76:
        /*00dc*/ 	.word	index@($__internal_1_$__cuda_sm3x_div_rn_noftz_f32_slowpath)
        /*00e0*/ 	.word	0x00000000


	//----- nvinfo : EIATTR_FRAME_SIZE
	.align		4
.L_77:
        /*00e4*/ 	.byte	0x04, 0x11
        /*00e6*/ 	.short	(.L_79 - .L_78)
	.align		4
.L_78:
        /*00e8*/ 	.word	index@($__internal_0_$__cuda_sm20_rcp_rn_f32_slowpath)
        /*00ec*/ 	.word	0x00000000


	//----- nvinfo : EIATTR_FRAME_SIZE
	.align		4
.L_79:
        /*00f0*/ 	.byte	0x04, 0x11
        /*00f2*/ 	.short	(.L_81 - .L_80)
	.align		4
.L_80:
        /*00f4*/ 	.word	index@(_Z22process_channel_kernelPKhPfPKfS1_iiiiiib)
        /*00f8*/ 	.word	0x00000000


	//----- nvinfo : EIATTR_REGCOUNT
	.align		4
.L_81:
        /*00fc*/ 	.byte	0x04, 0x2f
        /*00fe*/ 	.short	(.L_83 - .L_82)
	.align		4
.L_82:
        /*0100*/ 	.word	index@(_ZN3cub18CUB_300001_SM_10006detail11EmptyKernelIvEEvv)
        /*0104*/ 	.word	0x00000004


	//----- nvinfo : EIATTR_FRAME_SIZE
	.align		4
.L_83:
        /*0108*/ 	.byte	0x04, 0x11
        /*010a*/ 	.short	(.L_85 - .L_84)
	.align		4
.L_84:
        /*010c*/ 	.word	index@(_ZN3cub18CUB_300001_SM_10006detail11EmptyKernelIvEEvv)
        /*0110*/ 	.word	0x00000000


	//----- nvinfo : EIATTR_MIN_STACK_SIZE
	.align		4
.L_85:
        /*0114*/ 	.byte	0x04, 0x12
        /*0116*/ 	.short	(.L_87 - .L_86)
	.align		4
.L_86:
        /*0118*/ 	.word	index@(_ZN3cub18CUB_300001_SM_10006detail11EmptyKernelIvEEvv)
        /*011c*/ 	.word	0x00000000


	//----- nvinfo : EIATTR_MIN_STACK_SIZE
	.align		4
.L_87:
        /*0120*/ 	.byte	0x04, 0x12
        /*0122*/ 	.short	(.L_89 - .L_88)
	.align		4
.L_88:
        /*0124*/ 	.word	index@(_Z22process_channel_kernelPKhPfPKfS1_iiiiiib)
        /*0128*/ 	.word	0x00000000


	//----- nvinfo : EIATTR_MIN_STACK_SIZE
	.align		4
.L_89:
        /*012c*/ 	.byte	0x04, 0x12
        /*012e*/ 	.short	(.L_91 - .L_90)
	.align		4
.L_90:
        /*0130*/ 	.word	index@(_Z25scale_clamp_output_kernelPfbbi)
        /*0134*/ 	.word	0x00000000


	//----- nvinfo : EIATTR_MIN_STACK_SIZE
	.align		4
.L_91:
        /*0138*/ 	.byte	0x04, 0x12
        /*013a*/ 	.short	(.L_93 - .L_92)
	.align		4
.L_92:
        /*013c*/ 	.word	index@(_Z11zero_kernelPfi)
        /*0140*/ 	.word	0x00000000


	//----- nvinfo : EIATTR_MIN_STACK_SIZE
	.align		4
.L_93:
        /*0144*/ 	.byte	0x04, 0x12
        /*0146*/ 	.short	(.L_95 - .L_94)
	.align		4
.L_94:
        /*0148*/ 	.word	index@(_Z25apply_lookup_table_kernelPKhPKfPfi)
        /*014c*/ 	.word	0x00000000


	//----- nvinfo : EIATTR_MIN_STACK_SIZE
	.align		4
.L_95:
        /*0150*/ 	.byte	0x04, 0x12
        /*0152*/ 	.short	(.L_97 - .L_96)
	.align		4
.L_96:
        /*0154*/ 	.word	index@(_Z25build_lookup_table_kernelPKfS0_Pfi)
        /*0158*/ 	.word	0x00000000


	//----- nvinfo : EIATTR_MIN_STACK_SIZE
	.align		4
.L_97:
        /*015c*/ 	.byte	0x04, 0x12
        /*015e*/ 	.short	(.L_99 - .L_98)
	.align		4
.L_98:
        /*0160*/ 	.word	index@(_Z26normalize_histogram_kernelPffi)
        /*0164*/ 	.word	0x00000000


	//----- nvinfo : EIATTR_MIN_STACK_SIZE
	.align		4
.L_99:
        /*0168*/ 	.byte	0x04, 0x12
        /*016a*/ 	.short	(.L_101 - .L_100)
	.align		4
.L_100:
        /*016c*/ 	.word	index@(_Z24compute_histogram_kernelPKhPfi)
        /*0170*/ 	.word	0x00000000


	//----- nvinfo : EIATTR_MIN_STACK_SIZE
	.align		4
.L_101:
        /*0174*/ 	.byte	0x04, 0x12
        /*0176*/ 	.short	(.L_103 - .L_102)
	.align		4
.L_102:
        /*0178*/ 	.word	index@(_Z23convert_to_uint8_kernelPKfPhbi)
        /*017c*/ 	.word	0x00000000
.L_103:


//--------------------- .nv.compat                --------------------------
	.section	.nv.compat,"",@"SHT_CUDA_COMPAT_INFO"
	.align	4
        /*0000*/ 	.byte	0x02, 0x09, 0x00, 0x00, 0x02, 0x02, 0x01, 0x00, 0x02, 0x05, 0x05, 0x00, 0x03, 0x07, 0x01, 0x01
        /*0010*/ 	.byte	0x02, 0x03, 0x00, 0x00, 0x02, 0x06, 0x01, 0x00, 0x04, 0x0b, 0x08, 0x00, 0x01, 0x00, 0x00, 0x00
        /*0020*/ 	.byte	0x00, 0x00, 0x00, 0x00


//--------------------- .nv.info._ZN3cub18CUB_300001_SM_10006detail11EmptyKernelIvEEvv --------------------------
	.section	.nv.info._ZN3cub18CUB_300001_SM_10006detail11EmptyKernelIvEEvv,"",@"SHT_CUDA_INFO"
	.sectionflags	@""
	.align	4


	//----- nvinfo : EIATTR_CUDA_API_VERSION
	.align		4
        /*0000*/ 	.byte	0x04, 0x37
        /*0002*/ 	.short	(.L_105 - .L_104)
.L_104:
        /*0004*/ 	.word	0x00000082


	//----- nvinfo : EIATTR_SPARSE_MMA_MASK
	.align		4
.L_105:
        /*0008*/ 	.byte	0x03, 0x50
        /*000a*/ 	.short	0x0000


	//----- nvinfo : EIATTR_MAXREG_COUNT
	.align		4
        /*000c*/ 	.byte	0x03, 0x1b
        /*000e*/ 	.short	0x00ff


	//----- nvinfo : EIATTR_MERCURY_ISA_VERSION
	.align		4
        /*0010*/ 	.byte	0x03, 0x5f
        /*0012*/ 	.short	0x0101


	//----- nvinfo : EIATTR_VRC_CTA_INIT_COUNT
	.align		4
        /*0014*/ 	.byte	0x02, 0x4a
	.zero		1
	.zero		1


	//----- nvinfo : EIATTR_EXIT_INSTR_OFFSETS
	.align		4
        /*0018*/ 	.byte	0x04, 0x1c
        /*001a*/ 	.short	(.L_107 - .L_106)


	//   ....[0]....
.L_106:
        /*001c*/ 	.word	0x00000010


	//----- nvinfo : EIATTR_SW_WAR
	.align		4
.L_107:
        /*0020*/ 	.byte	0x04, 0x36
        /*0022*/ 	.short	(.L_109 - .L_108)
.L_108:
        /*0024*/ 	.word	0x00000008
.L_109:


//--------------------- .nv.info._Z22process_channel_kernelPKhPfPKfS1_iiiiiib --------------------------
	.section	.nv.info._Z22process_channel_kernelPKhPfPKfS1_iiiiiib,"",@"SHT_CUDA_INFO"
	.sectionflags	@""
	.align	4


	//----- nvinfo : EIATTR_CUDA_API_VERSION
	.align		4
        /*0000*/ 	.byte	0x04, 0x37
        /*0002*/ 	.short	(.L_111 - .L_110)
.L_110:
        /*0004*/ 	.word	0x00000082


	//----- nvinfo : EIATTR_KPARAM_INFO
	.align		4
.L_111:
        /*0008*/ 	.byte	0x04, 0x17
        /*000a*/ 	.short	(.L_113 - .L_112)
.L_112:
        /*000c*/ 	.word	0x00000000
        /*0010*/ 	.short	0x000a
        /*0012*/ 	.short	0x0038
        /*0014*/ 	.byte	0x00, 0xf0, 0x05, 0x00


	//----- nvinfo : EIATTR_KPARAM_INFO
	.align		4
.L_113:
        /*0018*/ 	.byte	0x04, 0x17
        /*001a*/ 	.short	(.L_115 - .L_114)
.L_114:
        /*001c*/ 	.word	0x00000000
        /*0020*/ 	.short	0x0009
        /*0022*/ 	.short	0x0034
        /*0024*/ 	.byte	0x00, 0xf0, 0x11, 0x00


	//----- nvinfo : EIATTR_KPARAM_INFO
	.align		4
.L_115:
        /*0028*/ 	.byte	0x04, 0x17
        /*002a*/ 	.short	(.L_117 - .L_116)
.L_116:
        /*002c*/ 	.word	0x00000000
        /*0030*/ 	.short	0x0008
        /*0032*/ 	.short	0x0030
        /*0034*/ 	.byte	0x00, 0xf0, 0x11, 0x00


	//----- nvinfo : EIATTR_KPARAM_INFO
	.align		4
.L_117:
        /*0038*/ 	.byte	0x04, 0x17
        /*003a*/ 	.short	(.L_119 - .L_118)
.L_118:
        /*003c*/ 	.word	0x00000000
        /*0040*/ 	.short	0x0007
        /*0042*/ 	.short	0x002c
        /*0044*/ 	.byte	0x00, 0xf0, 0x11, 0x00


	//----- nvinfo : EIATTR_KPARAM_INFO
	.align		4
.L_119:
        /*0048*/ 	.byte	0x04, 0x17
        /*004a*/ 	.short	(.L_121 - .L_120)
.L_120:
        /*004c*/ 	.word	0x00000000
        /*0050*/ 	.short	0x0006
        /*0052*/ 	.short	0x0028
        /*0054*/ 	.byte	0x00, 0xf0, 0x11, 0x00


	//----- nvinfo : EIATTR_KPARAM_INFO
	.align		4
.L_121:
        /*0058*/ 	.byte	0x04, 0x17
        /*005a*/ 	.short	(.L_123 - .L_122)
.L_122:
        /*005c*/ 	.word	0x00000000
        /*0060*/ 	.short	0x0005
        /*0062*/ 	.short	0x0024
        /*0064*/ 	.byte	0x00, 0xf0, 0x11, 0x00


	//----- nvinfo : EIATTR_KPARAM_INFO
	.align		4
.L_123:
        /*0068*/ 	.byte	0x04, 0x17
        /*006a*/ 	.short	(.L_125 - .L_124)
.L_124:
        /*006c*/ 	.word	0x00000000
        /*0070*/ 	.short	0x0004
        /*0072*/ 	.short	0x0020
        /*0074*/ 	.byte	0x00, 0xf0, 0x11, 0x00


	//----- nvinfo : EIATTR_KPARAM_INFO
	.align		4
.L_125:
        /*0078*/ 	.byte	0x04, 0x17
        /*007a*/ 	.short	(.L_127 - .L_126)
.L_126:
        /*007c*/ 	.word	0x00000000
        /*0080*/ 	.short	0x0003
        /*0082*/ 	.short	0x0018
        /*0084*/ 	.byte	0x00, 0xf5, 0x21, 0x00


	//----- nvinfo : EIATTR_KPARAM_INFO
	.align		4
.L_127:
        /*0088*/ 	.byte	0x04, 0x17
        /*008a*/ 	.short	(.L_129 - .L_128)
.L_128:
        /*008c*/ 	.word	0x00000000
        /*0090*/ 	.short	0x0002
        /*0092*/ 	.short	0x0010
        /*0094*/ 	.byte	0x00, 0xf5, 0x21, 0x00


	//----- nvinfo : EIATTR_KPARAM_INFO
	.align		4
.L_129:
        /*0098*/ 	.byte	0x04, 0x17
        /*009a*/ 	.short	(.L_131 - .L_130)
.L_130:
        /*009c*/ 	.word	0x00000000
        /*00a0*/ 	.short	0x0001
        /*00a2*/ 	.short	0x0008
        /*00a4*/ 	.byte	0x00, 0xf5, 0x21, 0x00


	//----- nvinfo : EIATTR_KPARAM_INFO
	.align		4
.L_131:
        /*00a8*/ 	.byte	0x04, 0x17
        /*00aa*/ 	.short	(.L_133 - .L_132)
.L_132:
        /*00ac*/ 	.word	0x00000000
        /*00b0*/ 	.short	0x0000
        /*00b2*/ 	.short	0x0000
        /*00b4*/ 	.byte	0x00, 0xf5, 0x21, 0x00


	//----- nvinfo : EIATTR_SPARSE_MMA_MASK
	.align		4
.L_133:
        /*00b8*/ 	.byte	0x03, 0x50
        /*00ba*/ 	.short	0x0000


	//----- nvinfo : EIATTR_MAXREG_COUNT
	.align		4
        /*00bc*/ 	.byte	0x03, 0x1b
        /*00be*/ 	.short	0x00ff


	//----- nvinfo : EIATTR_NUM_BARRIERS
	.align		4
        /*00c0*/ 	.byte	0x02, 0x4c
        /*00c2*/ 	.byte	0x01
	.zero		1


	//----- nvinfo : EIATTR_MERCURY_ISA_VERSION
	.align		4
        /*00c4*/ 	.byte	0x03, 0x5f
        /*00c6*/ 	.short	0x0101


	//----- nvinfo : EIATTR_VRC_CTA_INIT_COUNT
	.align		4
        /*00c8*/ 	.byte	0x02, 0x4a
	.zero		1
	.zero		1


	//----- nvinfo : EIATTR_EXIT_INSTR_OFFSETS
	.align		4
        /*00cc*/ 	.byte	0x04, 0x1c
        /*00ce*/ 	.short	(.L_135 - .L_134)


	//   ....[0]....
.L_134:
        /*00d0*/ 	.word	0x00000040


	//   ....[1]....
        /*00d4*/ 	.word	0x00002950


	//   ....[2]....
        /*00d8*/ 	.word	0x00002c20


	//----- nvinfo : EIATTR_CRS_STACK_SIZE
	.align		4
.L_135:
        /*00dc*/ 	.byte	0x04, 0x1e
        /*00de*/ 	.short	(.L_137 - .L_136)
.L_136:
        /*00e0*/ 	.word	0x00000000


	//----- nvinfo : EIATTR_CBANK_PARAM_SIZE
	.align		4
.L_137:
        /*00e4*/ 	.byte	0x03, 0x19
        /*00e6*/ 	.short	0x0039


	//----- nvinfo : EIATTR_PARAM_CBANK
	.align		4
        /*00e8*/ 	.byte	0x04, 0x0a
        /*00ea*/ 	.short	(.L_139 - .L_138)
	.align		4
.L_138:
        /*00ec*/ 	.word	index@(.nv.constant0._Z22process_channel_kernelPKhPfPKfS1_iiiiiib)
        /*00f0*/ 	.short	0x0380
        /*00f2*/ 	.short	0x0039


	//----- nvinfo : EIATTR_SW_WAR
	.align		4
.L_139:
        /*00f4*/ 	.byte	0x04, 0x36
        /*00f6*/ 	.short	(.L_141 - .L_140)
.L_140:
        /*00f8*/ 	.word	0x00000008
.L_141:


//--------------------- .nv.info._Z25scale_clamp_output_kernelPfbbi --------------------------
	.section	.nv.info._Z25scale_clamp_output_kernelPfbbi,"",@"SHT_CUDA_INFO"
	.sectionflags	@""
	.align	4


	//----- nvinfo : EIATTR_CUDA_API_VERSION
	.align		4
        /*0000*/ 	.byte	0x04, 0x37
        /*0002*/ 	.short	(.L_143 - .L_142)
.L_142:
        /*0004*/ 	.word	0x00000082


	//----- nvinfo : EIATTR_KPARAM_INFO
	.align		4
.L_143:
        /*0008*/ 	.byte	0x04, 0x17
        /*000a*/ 	.short	(.L_145 - .L_144)
.L_144:
        /*000c*/ 	.word	0x00000000
        /*0010*/ 	.short	0x0003
        /*0012*/ 	.short	0x000c
        /*0014*/ 	.byte	0x00, 0xf0, 0x11, 0x00


	//----- nvinfo : EIATTR_KPARAM_INFO
	.align		4
.L_145:
        /*0018*/ 	.byte	0x04, 0x17
        /*001a*/ 	.short	(.L_147 - .L_146)
.L_146:
        /*001c*/ 	.word	0x00000000
        /*0020*/ 	.short	0x0002
        /*0022*/ 	.short	0x0009
        /*0024*/ 	.byte	0x00, 0xf0, 0x05, 0x00


	//----- nvinfo : EIATTR_KPARAM_INFO
	.align		4
.L_147:
        /*0028*/ 	.byte	0x04, 0x17
        /*002a*/ 	.short	(.L_149 - .L_148)
.L_148:
        /*002c*/ 	.word	0x00000000
        /*0030*/ 	.short	0x0001
        /*0032*/ 	.short	0x0008
        /*0034*/ 	.byte	0x00, 0xf0, 0x05, 0x00


	//----- nvinfo : EIATTR_KPARAM_INFO
	.align		4
.L_149:
        /*0038*/ 	.byte	0x04, 0x17
        /*003a*/ 	.short	(.L_151 - .L_150)
.L_150:
        /*003c*/ 	.word	0x00000000
        /*0040*/ 	.short	0x0000
        /*0042*/ 	.short	0x0000
        /*0044*/ 	.byte	0x00, 0xf5, 0x21, 0x00


	//----- nvinfo : EIATTR_SPARSE_MMA_MASK
	.align		4
.L_151:
        /*0048*/ 	.byte	0x03, 0x50
        /*004a*/ 	.short	0x0000


	//----- nvinfo : EIATTR_MAXREG_COUNT
	.align		4
        /*004c*/ 	.byte	0x03, 0x1b
        /*004e*/ 	.short	0x00ff


	//----- nvinfo : EIATTR_MERCURY_ISA_VERSION
	.align		4
        /*0050*/ 	.byte	0x03, 0x5f
        /*0052*/ 	.short	0x0101


	//----- nvinfo : EIATTR_VRC_CTA_INIT_COUNT
	.align		4
        /*0054*/ 	.byte	0x02, 0x4a
	.zero		1
	.zero		1


	//----- nvinfo : EIATTR_EXIT_INSTR_OFFSETS
	.align		4
        /*0058*/ 	.byte	0x04, 0x1c
        /*005a*/ 	.short	(.L_153 - .L_152)


	//   ....[0]....
.L_152:
        /*005c*/ 	.word	0x00000070


	//   ....[1]....
        /*0060*/ 	.word	0x00000230


	//----- nvinfo : EIATTR_CRS_STACK_SIZE
	.align		4
.L_153:
        /*0064*/ 	.byte	0x04, 0x1e
        /*0066*/ 	.short	(.L_155 - .L_154)
.L_154:
        /*0068*/ 	.word	0x00000000


	//----- nvinfo : EIATTR_CBANK_PARAM_SIZE
	.align		4
.L_155:
        /*006c*/ 	.byte	0x03, 0x19
        /*006e*/ 	.short	0x0010


	//----- nvinfo : EIATTR_PARAM_CBANK
	.align		4
        /*0070*/ 	.byte	0x04, 0x0a
        /*0072*/ 	.short	(.L_157 - .L_156)
	.align		4
.L_156:
        /*0074*/ 	.word	index@(.nv.constant0._Z25scale_clamp_output_kernelPfbbi)
        /*0078*/ 	.short	0x0380
        /*007a*/ 	.short	0x0010


	//----- nvinfo : EIATTR_SW_WAR
	.align		4
.L_157:
        /*007c*/ 	.byte	0x04, 0x36
        /*007e*/ 	.short	(.L_159 - .L_158)
.L_158:
        /*0080*/ 	.word	0x00000008
.L_159:


//--------------------- .nv.info._Z11zero_kernelPfi --------------------------
	.section	.nv.info._Z11zero_kernelPfi,"",@"SHT_CUDA_INFO"
	.sectionflags	@""
	.align	4


	//----- nvinfo : EIATTR_CUDA_API_VERSION
	.align		4
        /*0000*/ 	.byte	0x04, 0x37
        /*0002*/ 	.short	(.L_161 - .L_160)
.L_160:
        /*0004*/ 	.word	0x00000082


	//----- nvinfo : EIATTR_KPARAM_INFO
	.align		4
.L_161:
        /*0008*/ 	.byte	0x04, 0x17
        /*000a*/ 	.short	(.L_163 - .L_162)
.L_162:
        /*000c*/ 	.word	0x00000000
        /*0010*/ 	.short	0x0001
        /*0012*/ 	.short	0x0008
        /*0014*/ 	.byte	0x00, 0xf0, 0x11, 0x00


	//----- nvinfo : EIATTR_KPARAM_INFO
	.align		4
.L_163:
        /*0018*/ 	.byte	0x04, 0x17
        /*001a*/ 	.short	(.L_165 - .L_164)
.L_164:
        /*001c*/ 	.word	0x00000000
        /*0020*/ 	.short	0x0000
        /*0022*/ 	.short	0x0000
        /*0024*/ 	.byte	0x00, 0xf5, 0x21, 0x00


	//----- nvinfo : EIATTR_SPARSE_MMA_MASK
	.align		4
.L_165:
        /*0028*/ 	.byte	0x03, 0x50
        /*002a*/ 	.short	0x0000


	//----- nvinfo : EIATTR_MAXREG_COUNT
	.align		4
        /*002c*/ 	.byte	0x03, 0x1b
        /*002e*/ 	.short	0x00ff


	//----- nvinfo : EIATTR_MERCURY_ISA_VERSION
	.align		4
        /*0030*/ 	.byte	0x03, 0x5f
        /*0032*/ 	.short	0x0101


	//----- nvinfo : EIATTR_VRC_CTA_INIT_COUNT
	.align		4
        /*0034*/ 	.byte	0x02, 0x4a
	.zero		1
	.zero		1


	//----- nvinfo : EIATTR_EXIT_INSTR_OFFSETS
	.align		4
        /*0038*/ 	.byte	0x04, 0x1c
        /*003a*/ 	.short	(.L_167 - .L_166)


	//   ....[0]....
.L_166:
        /*003c*/ 	.word	0x00000070


	//   ....[1]....
        /*0040*/ 	.word	0x000000c0


	//----- nvinfo : EIATTR_CBANK_PARAM_SIZE
	.align		4
.L_167:
        /*0044*/ 	.byte	0x03, 0x19
        /*0046*/ 	.short	0x000c


	//----- nvinfo : EIATTR_PARAM_CBANK
	.align		4
        /*0048*/ 	.byte	0x04, 0x0a
        /*004a*/ 	.short	(.L_169 - .L_168)
	.align		4
.L_168:
        /*004c*/ 	.word	index@(.nv.constant0._Z11zero_kernelPfi)
        /*0050*/ 	.short	0x0380
        /*0052*/ 	.short	0x000c


	//----- nvinfo : EIATTR_SW_WAR
	.align		4
.L_169:
        /*0054*/ 	.byte	0x04, 0x36
        /*0056*/ 	.short	(.L_171 - .L_170)
.L_170:
        /*0058*/ 	.word	0x00000008
.L_171:


//--------------------- .nv.info._Z25apply_lookup_table_kernelPKhPKfPfi --------------------------
	.section	.nv.info._Z25apply_lookup_table_kernelPKhPKfPfi,"",@"SHT_CUDA_INFO"
	.sectionflags	@""
	.align	4


	//----- nvinfo : EIATTR_CUDA_API_VERSION
	.align		4
        /*0000*/ 	.byte	0x04, 0x37
        /*0002*/ 	.short	(.L_173 - .L_172)
.L_172:
        /*0004*/ 	.word	0x00000082


	//----- nvinfo : EIATTR_KPARAM_INFO
	.align		4
.L_173:
        /*0008*/ 	.byte	0x04, 0x17
        /*000a*/ 	.short	(.L_175 - .L_174)
.L_174:
        /*000c*/ 	.word	0x00000000
        /*0010*/ 	.short	0x0003
        /*0012*/ 	.short	0x0018
        /*0014*/ 	.byte	0x00, 0xf0, 0x11, 0x00


	//----- nvinfo : EIATTR_KPARAM_INFO
	.align		4
.L_175:
        /*0018*/ 	.byte	0x04, 0x17
        /*001a*/ 	.short	(.L_177 - .L_176)
.L_176:
        /*001c*/ 	.word	0x00000000
        /*0020*/ 	.short	0x0002
        /*0022*/ 	.short	0x0010
        /*0024*/ 	.byte	0x00, 0xf5, 0x21, 0x00


	//----- nvinfo : EIATTR_KPARAM_INFO
	.align		4
.L_177:
        /*0028*/ 	.byte	0x04, 0x17
        /*002a*/ 	.short	(.L_179 - .L_178)
.L_178:
        /*002c*/ 	.word	0x00000000
        /*0030*/ 	.short	0x0001
        /*0032*/ 	.short	0x0008
        /*0034*/ 	.byte	0x00, 0xf5, 0x21, 0x00


	//----- nvinfo : EIATTR_KPARAM_INFO
	.align		4
.L_179:
        /*0038*/ 	.byte	0x04, 0x17
        /*003a*/ 	.short	(.L_181 - .L_180)
.L_180:
        /*003c*/ 	.word	0x00000000
        /*0040*/ 	.short	0x0000
        /*0042*/ 	.short	0x0000
        /*0044*/ 	.byte	0x00, 0xf5, 0x21, 0x00


	//----- nvinfo : EIATTR_SPARSE_MMA_MASK
	.align		4
.L_181:
        /*0048*/ 	.byte	0x03, 0x50
        /*004a*/ 	.short	0x0000


	//----- nvinfo : EIATTR_MAXREG_COUNT
	.align		4
        /*004c*/ 	.byte	0x03, 0x1b
        /*004e*/ 	.short	0x00ff


	//----- nvinfo : EIATTR_MERCURY_ISA_VERSION
	.align		4
        /*0050*/ 	.byte	0x03, 0x5f
        /*0052*/ 	.short	0x0101


	//----- nvinfo : EIATTR_VRC_CTA_INIT_COUNT
	.align		4
        /*0054*/ 	.byte	0x02, 0x4a
	.zero		1
	.zero		1


	//----- nvinfo : EIATTR_EXIT_INSTR_OFFSETS
	.align		4
        /*0058*/ 	.byte	0x04, 0x1c
        /*005a*/ 	.short	(.L_183 - .L_182)


	//   ....[0]....
.L_182:
        /*005c*/ 	.word	0x00000070


	//   ....[1]....
        /*0060*/ 	.word	0x00000130


	//----- nvinfo : EIATTR_CBANK_PARAM_SIZE
	.align		4
.L_183:
        /*0064*/ 	.byte	0x03, 0x19
        /*0066*/ 	.short	0x001c


	//----- nvinfo : EIATTR_PARAM_CBANK
	.align		4
        /*0068*/ 	.byte	0x04, 0x0a
        /*006a*/ 	.short	(.L_185 - .L_184)
	.align		4
.L_184:
        /*006c*/ 	.word	index@(.nv.constant0._Z25apply_lookup_table_kernelPKhPKfPfi)
        /*0070*/ 	.short	0x0380
        /*0072*/ 	.short	0x001c


	//----- nvinfo : EIATTR_SW_WAR
	.align		4
.L_185:
        /*0074*/ 	.byte	0x04, 0x36
        /*0076*/ 	.short	(.L_187 - .L_186)
.L_186:
        /*0078*/ 	.word	0x00000008
.L_187:


//--------------------- .nv.info._Z25build_lookup_table_kernelPKfS0_Pfi --------------------------
	.section	.nv.info._Z25build_lookup_table_kernelPKfS0_Pfi,"",@"SHT_CUDA_INFO"
	.sectionflags	@""
	.align	4


	//----- nvinfo : EIATTR_CUDA_API_VERSION
	.align		4
        /*0000*/ 	.byte	0x04, 0x37
        /*0002*/ 	.short	(.L_189 - .L_188)
.L_188:
        /*0004*/ 	.word	0x00000082


	//----- nvinfo : EIATTR_KPARAM_INFO
	.align		4
.L_189:
        /*0008*/ 	.byte	0x04, 0x17
        /*000a*/ 	.short	(.L_191 - .L_190)
.L_190:
        /*000c*/ 	.word	0x00000000
        /*0010*/ 	.short	0x0003
        /*0012*/ 	.short	0x0018
        /*0014*/ 	.byte	0x00, 0xf0, 0x11, 0x00


	//----- nvinfo : EIATTR_KPARAM_INFO
	.align		4
.L_191:
        /*0018*/ 	.byte	0x04, 0x17
        /*001a*/ 	.short	(.L_193 - .L_192)
.L_192:
        /*001c*/ 	.word	0x00000000
        /*0020*/ 	.short	0x0002
        /*0022*/ 	.short	0x0010
        /*0024*/ 	.byte	0x00, 0xf5, 0x21, 0x00


	//----- nvinfo : EIATTR_KPARAM_INFO
	.align		4
.L_193:
        /*0028*/ 	.byte	0x04, 0x17
        /*002a*/ 	.short	(.L_195 - .L_194)
.L_194:
        /*002c*/ 	.word	0x00000000
        /*0030*/ 	.short	0x0001
        /*0032*/ 	.short	0x0008
        /*0034*/ 	.byte	0x00, 0xf5, 0x21, 0x00


	//----- nvinfo : EIATTR_KPARAM_INFO
	.align		4
.L_195:
        /*0038*/ 	.byte	0x04, 0x17
        /*003a*/ 	.short	(.L_197 - .L_196)
.L_196:
        /*003c*/ 	.word	0x00000000
        /*0040*/ 	.short	0x0000
        /*0042*/ 	.short	0x0000
        /*0044*/ 	.byte	0x00, 0xf5, 0x21, 0x00


	//----- nvinfo : EIATTR_SPARSE_MMA_MASK
	.align		4
.L_197:
        /*0048*/ 	.byte	0x03, 0x50
        /*004a*/ 	.short	0x0000


	//----- nvinfo : EIATTR_MAXREG_COUNT
	.align		4
        /*004c*/ 	.byte	0x03, 0x1b
        /*004e*/ 	.short	0x00ff


	//----- nvinfo : EIATTR_MERCURY_ISA_VERSION
	.align		4
        /*0050*/ 	.byte	0x03, 0x5f
        /*0052*/ 	.short	0x0101


	//----- nvinfo : EIATTR_VRC_CTA_INIT_COUNT
	.align		4
        /*0054*/ 	.byte	0x02, 0x4a
	.zero		1
	.zero		1


	//----- nvinfo : EIATTR_EXIT_INSTR_OFFSETS
	.align		4
        /*0058*/ 	.byte	0x04, 0x1c
        /*005a*/ 	.short	(.L_199 - .L_198)


	//   ....[0]....
.L_198:
        /*005c*/ 	.word	0x00000070


	//   ....[1]....
        /*0060*/ 	.word	0x000004a0


	//----- nvinfo : EIATTR_CRS_STACK_SIZE
	.align		4
.L_199:
        /*0064*/ 	.byte	0x04, 0x1e
        /*0066*/ 	.short	(.L_201 - .L_200)
.L_200:
        /*0068*/ 	.word	0x00000000


	//----- nvinfo : EIATTR_CBANK_PARAM_SIZE
	.align		4
.L_201:
        /*006c*/ 	.byte	0x03, 0x19
        /*006e*/ 	.short	0x001c


	//----- nvinfo : EIATTR_PARAM_CBANK
	.align		4
        /*0070*/ 	.byte	0x04, 0x0a
        /*0072*/ 	.short	(.L_203 - .L_202)
	.align		4
.L_202:
        /*0074*/ 	.word	index@(.nv.constant0._Z25build_lookup_table_kernelPKfS0_Pfi)
        /*0078*/ 	.short	0x0380
        /*007a*/ 	.short	0x001c


	//----- nvinfo : EIATTR_SW_WAR
	.align		4
.L_203:
        /*007c*/ 	.byte	0x04, 0x36
        /*007e*/ 	.short	(.L_205 - .L_204)
.L_204:
        /*0080*/ 	.word	0x00000008
.L_205:


//--------------------- .nv.info._Z26normalize_histogram_kernelPffi --------------------------
	.section	.nv.info._Z26normalize_histogram_kernelPffi,"",@"SHT_CUDA_INFO"
	.sectionflags	@""
	.align	4


	//----- nvinfo : EIATTR_CUDA_API_VERSION
	.align		4
        /*0000*/ 	.byte	0x04, 0x37
        /*0002*/ 	.short	(.L_207 - .L_206)
.L_206:
        /*0004*/ 	.word	0x00000082


	//----- nvinfo : EIATTR_KPARAM_INFO
	.align		4
.L_207:
        /*0008*/ 	.byte	0x04, 0x17
        /*000a*/ 	.short	(.L_209 - .L_208)
.L_208:
        /*000c*/ 	.word	0x00000000
        /*0010*/ 	.short	0x0002
        /*0012*/ 	.short	0x000c
        /*0014*/ 	.byte	0x00, 0xf0, 0x11, 0x00


	//----- nvinfo : EIATTR_KPARAM_INFO
	.align		4
.L_209:
        /*0018*/ 	.byte	0x04, 0x17
        /*001a*/ 	.short	(.L_211 - .L_210)
.L_210:
        /*001c*/ 	.word	0x00000000
        /*0020*/ 	.short	0x0001
        /*0022*/ 	.short	0x0008
        /*0024*/ 	.byte	0x00, 0xf0, 0x11, 0x00


	//----- nvinfo : EIATTR_KPARAM_INFO
	.align		4
.L_211:
        /*0028*/ 	.byte	0x04, 0x17
        /*002a*/ 	.short	(.L_213 - .L_212)
.L_212:
        /*002c*/ 	.word	0x00000000
        /*0030*/ 	.short	0x0000
        /*0032*/ 	.short	0x0000
        /*0034*/ 	.byte	0x00, 0xf5, 0x21, 0x00


	//----- nvinfo : EIATTR_SPARSE_MMA_MASK
	.align		4
.L_213:
        /*0038*/ 	.byte	0x03, 0x50
        /*003a*/ 	.short	0x0000


	//----- nvinfo : EIATTR_MAXREG_COUNT
	.align		4
        /*003c*/ 	.byte	0x03, 0x1b
        /*003e*/ 	.short	0x00ff


	//----- nvinfo : EIATTR_MERCURY_ISA_VERSION
	.align		4
        /*0040*/ 	.byte	0x03, 0x5f
        /*0042*/ 	.short	0x0101


	//----- nvinfo : EIATTR_VRC_CTA_INIT_COUNT
	.align		4
        /*0044*/ 	.byte	0x02, 0x4a
	.zero		1
	.zero		1


	//----- nvinfo : EIATTR_EXIT_INSTR_OFFSETS
	.align		4
        /*0048*/ 	.byte	0x04, 0x1c
        /*004a*/ 	.short	(.L_215 - .L_214)


	//   ....[0]....
.L_214:
        /*004c*/ 	.word	0x00000070


	//   ....[1]....
        /*0050*/ 	.word	0x000001c0


	//----- nvinfo : EIATTR_CRS_STACK_SIZE
	.align		4
.L_215:
        /*0054*/ 	.byte	0x04, 0x1e
        /*0056*/ 	.short	(.L_217 - .L_216)
.L_216:
        /*0058*/ 	.word	0x00000000


	//----- nvinfo : EIATTR_CBANK_PARAM_SIZE
	.align		4
.L_217:
        /*005c*/ 	.byte	0x03, 0x19
        /*005e*/ 	.short	0x0010


	//----- nvinfo : EIATTR_PARAM_CBANK
	.align		4
        /*0060*/ 	.byte	0x04, 0x0a
        /*0062*/ 	.short	(.L_219 - .L_218)
	.align		4
.L_218:
        /*0064*/ 	.word	index@(.nv.constant0._Z26normalize_histogram_kernelPffi)
        /*0068*/ 	.short	0x0380
        /*006a*/ 	.short	0x0010


	//----- nvinfo : EIATTR_SW_WAR
	.align		4
.L_219:
        /*006c*/ 	.byte	0x04, 0x36
        /*006e*/ 	.short	(.L_221 - .L_220)
.L_220:
        /*0070*/ 	.word	0x00000008
.L_221:


//--------------------- .nv.info._Z24compute_histogram_kernelPKhPfi --------------------------
	.section	.nv.info._Z24compute_histogram_kernelPKhPfi,"",@"SHT_CUDA_INFO"
	.sectionflags	@""
	.align	4


	//----- nvinfo : EIATTR_CUDA_API_VERSION
	.align		4
        /*0000*/ 	.byte	0x04, 0x37
        /*0002*/ 	.short	(.L_223 - .L_222)
.L_222:
        /*0004*/ 	.word	0x00000082


	//----- nvinfo : EIATTR_KPARAM_INFO
	.align		4
.L_223:
        /*0008*/ 	.byte	0x04, 0x17
        /*000a*/ 	.short	(.L_225 - .L_224)
.L_224:
        /*000c*/ 	.word	0x00000000
        /*0010*/ 	.short	0x0002
        /*0012*/ 	.short	0x0010
        /*0014*/ 	.byte	0x00, 0xf0, 0x11, 0x00


	//----- nvinfo : EIATTR_KPARAM_INFO
	.align		4
.L_225:
        /*0018*/ 	.byte	0x04, 0x17
        /*001a*/ 	.short	(.L_227 - .L_226)
.L_226:
        /*001c*/ 	.word	0x00000000
        /*0020*/ 	.short	0x0001
        /*0022*/ 	.short	0x0008
        /*0024*/ 	.byte	0x00, 0xf5, 0x21, 0x00


	//----- nvinfo : EIATTR_KPARAM_INFO
	.align		4
.L_227:
        /*0028*/ 	.byte	0x04, 0x17
        /*002a*/ 	.short	(.L_229 - .L_228)
.L_228:
        /*002c*/ 	.word	0x00000000
        /*0030*/ 	.short	0x0000
        /*0032*/ 	.short	0x0000
        /*0034*/ 	.byte	0x00, 0xf5, 0x21, 0x00


	//----- nvinfo : EIATTR_SPARSE_MMA_MASK
	.align		4
.L_229:
        /*0038*/ 	.byte	0x03, 0x50
        /*003a*/ 	.short	0x0000


	//----- nvinfo : EIATTR_MAXREG_COUNT
	.align		4
        /*003c*/ 	.byte	0x03, 0x1b
        /*003e*/ 	.short	0x00ff


	//----- nvinfo : EIATTR_MERCURY_ISA_VERSION
	.align		4
        /*0040*/ 	.byte	0x03, 0x5f
        /*0042*/ 	.short	0x0101


	//----- nvinfo : EIATTR_VRC_CTA_INIT_COUNT
	.align		4
        /*0044*/ 	.byte	0x02, 0x4a
	.zero		1
	.zero		1


	//----- nvinfo : EIATTR_EXIT_INSTR_OFFSETS
	.align		4
        /*0048*/ 	.byte	0x04, 0x1c
        /*004a*/ 	.short	(.L_231 - .L_230)


	//   ....[0]....
.L_230:
        /*004c*/ 	.word	0x00000070


	//   ....[1]....
        /*0050*/ 	.word	0x00000110


	//----- nvinfo : EIATTR_CBANK_PARAM_SIZE
	.align		4
.L_231:
        /*0054*/ 	.byte	0x03, 0x19
        /*0056*/ 	.short	0x0014


	//----- nvinfo : EIATTR_PARAM_CBANK
	.align		4
        /*0058*/ 	.byte	0x04, 0x0a
        /*005a*/ 	.short	(.L_233 - .L_232)
	.align		4
.L_232:
        /*005c*/ 	.word	index@(.nv.constant0._Z24compute_histogram_kernelPKhPfi)
        /*0060*/ 	.short	0x0380
        /*0062*/ 	.short	0x0014


	//----- nvinfo : EIATTR_SW_WAR
	.align		4
.L_233:
        /*0064*/ 	.byte	0x04, 0x36
        /*0066*/ 	.short	(.L_235 - .L_234)
.L_234:
        /*0068*/ 	.word	0x00000008
.L_235:


//--------------------- .nv.info._Z23convert_to_uint8_kernelPKfPhbi --------------------------
	.section	.nv.info._Z23convert_to_uint8_kernelPKfPhbi,"",@"SHT_CUDA_INFO"
	.sectionflags	@""
	.align	4


	//----- nvinfo : EIATTR_CUDA_API_VERSION
	.align		4
        /*0000*/ 	.byte	0x04, 0x37
        /*0002*/ 	.short	(.L_237 - .L_236)
.L_236:
        /*0004*/ 	.word	0x00000082


	//----- nvinfo : EIATTR_KPARAM_INFO
	.align		4
.L_237:
        /*0008*/ 	.byte	0x04, 0x17
        /*000a*/ 	.short	(.L_239 - .L_238)
.L_238:
        /*000c*/ 	.word	0x00000000
        /*0010*/ 	.short	0x0003
        /*0012*/ 	.short	0x0014
        /*0014*/ 	.byte	0x00, 0xf0, 0x11, 0x00


	//----- nvinfo : EIATTR_KPARAM_INFO
	.align		4
.L_239:
        /*0018*/ 	.byte	0x04, 0x17
        /*001a*/ 	.short	(.L_241 - .L_240)
.L_240:
        /*001c*/ 	.word	0x00000000
        /*0020*/ 	.short	0x0002
        /*0022*/ 	.short	0x0010
        /*0024*/ 	.byte	0x00, 0xf0, 0x05, 0x00


	//----- nvinfo : EIATTR_KPARAM_INFO
	.align		4
.L_241:
        /*0028*/ 	.byte	0x04, 0x17
        /*002a*/ 	.short	(.L_243 - .L_242)
.L_242:
        /*002c*/ 	.word	0x00000000
        /*0030*/ 	.short	0x0001
        /*0032*/ 	.short	0x0008
        /*0034*/ 	.byte	0x00, 0xf5, 0x21, 0x00


	//----- nvinfo : EIATTR_KPARAM_INFO
	.align		4
.L_243:
        /*0038*/ 	.byte	0x04, 0x17
        /*003a*/ 	.short	(.L_245 - .L_244)
.L_244:
        /*003c*/ 	.word	0x00000000
        /*0040*/ 	.short	0x0000
        /*0042*/ 	.short	0x0000
        /*0044*/ 	.byte	0x00, 0xf5, 0x21, 0x00


	//----- nvinfo : EIATTR_SPARSE_MMA_MASK
	.align		4
.L_245:
        /*0048*/ 	.byte	0x03, 0x50
        /*004a*/ 	.short	0x0000


	//----- nvinfo : EIATTR_MAXREG_COUNT
	.align		4
        /*004c*/ 	.byte	0x03, 0x1b
        /*004e*/ 	.short	0x00ff


	//----- nvinfo : EIATTR_MERCURY_ISA_VERSION
	.align		4
        /*0050*/ 	.byte	0x03, 0x5f
        /*0052*/ 	.short	0x0101


	//----- nvinfo : EIATTR_VRC_CTA_INIT_COUNT
	.align		4
        /*0054*/ 	.byte	0x02, 0x4a
	.zero		1
	.zero		1


	//----- nvinfo : EIATTR_EXIT_INSTR_OFFSETS
	.align		4
        /*0058*/ 	.byte	0x04, 0x1c
        /*005a*/ 	.short	(.L_247 - .L_246)


	//   ....[0]....
.L_246:
        /*005c*/ 	.word	0x00000070


	//   ....[1]....
        /*0060*/ 	.word	0x00000170


	//----- nvinfo : EIATTR_CBANK_PARAM_SIZE
	.align		4
.L_247:
        /*0064*/ 	.byte	0x03, 0x19
        /*0066*/ 	.short	0x0018


	//----- nvinfo : EIATTR_PARAM_CBANK
	.align		4
        /*0068*/ 	.byte	0x04, 0x0a
        /*006a*/ 	.short	(.L_249 - .L_248)
	.align		4
.L_248:
        /*006c*/ 	.word	index@(.nv.constant0._Z23convert_to_uint8_kernelPKfPhbi)
        /*0070*/ 	.short	0x0380
        /*0072*/ 	.short	0x0018


	//----- nvinfo : EIATTR_SW_WAR
	.align		4
.L_249:
        /*0074*/ 	.byte	0x04, 0x36
        /*0076*/ 	.short	(.L_251 - .L_250)
.L_250:
        /*0078*/ 	.word	0x00000008
.L_251:


//--------------------- .nv.callgraph             --------------------------
	.section	.nv.callgraph,"",@"SHT_CUDA_CALLGRAPH"
	.align	4
	.sectionentsize	8
	.align		4
        /*0000*/ 	.word	0x00000000
	.align		4
        /*0004*/ 	.word	0xffffffff
	.align		4
        /*0008*/ 	.word	0x00000000
	.align		4
        /*000c*/ 	.word	0xfffffffe
	.align		4
        /*0010*/ 	.word	0x00000000
	.align		4
        /*0014*/ 	.word	0xfffffffd
	.align		4
        /*0018*/ 	.word	0x00000000
	.align		4
        /*001c*/ 	.word	0xfffffffc


//--------------------- .nv.constant4             --------------------------
	.section	.nv.constant4,"a",@progbits
	.align	8
	.align		8
.nv.constant4:
        /*0000*/ 	.dword	_ZN34_INTERNAL_88558073_4_k_cu_35300cf34cuda3std3__45__cpo5beginE
	.align		8
        /*0008*/ 	.dword	_ZN34_INTERNAL_88558073_4_k_cu_35300cf34cuda3std3__45__cpo3endE
	.align		8
        /*0010*/ 	.dword	_ZN34_INTERNAL_88558073_4_k_cu_35300cf34cuda3std3__45__cpo6cbeginE
	.align		8
        /*0018*/ 	.dword	_ZN34_INTERNAL_88558073_4_k_cu_35300cf34cuda3std3__45__cpo4cendE
	.align		8
        /*0020*/ 	.dword	_ZN34_INTERNAL_88558073_4_k_cu_35300cf34cuda3std3__45__cpo6rbeginE
	.align		8
        /*0028*/ 	.dword	_ZN34_INTERNAL_88558073_4_k_cu_35300cf34cuda3std3__45__cpo4rendE
	.align		8
        /*0030*/ 	.dword	_ZN34_INTERNAL_88558073_4_k_cu_35300cf34cuda3std3__45__cpo7crbeginE
	.align		8
        /*0038*/ 	.dword	_ZN34_INTERNAL_88558073_4_k_cu_35300cf34cuda3std3__45__cpo5crendE
	.align		8
        /*0040*/ 	.dword	_ZN34_INTERNAL_88558073_4_k_cu_35300cf34cuda3std3__436_GLOBAL__N__88558073_4_k_cu_35300cf36ignoreE
	.align		8
        /*0048*/ 	.dword	_ZN34_INTERNAL_88558073_4_k_cu_35300cf34cuda3std3__419piecewise_constructE
	.align		8
        /*0050*/ 	.dword	_ZN34_INTERNAL_88558073_4_k_cu_35300cf34cuda3std3__48in_placeE
	.align		8
        /*0058*/ 	.dword	_ZN34_INTERNAL_88558073_4_k_cu_35300cf34cuda3std3__420unreachable_sentinelE
	.align		8
        /*0060*/ 	.dword	_ZN34_INTERNAL_88558073_4_k_cu_35300cf34cuda3std3__47nulloptE
	.align		8
        /*0068*/ 	.dword	_ZN34_INTERNAL_88558073_4_k_cu_35300cf34cuda3std3__48unexpectE
	.align		8
        /*0070*/ 	.dword	_ZN34_INTERNAL_88558073_4_k_cu_35300cf34cuda3std6ranges3__45__cpo4swapE
	.align		8
        /*0078*/ 	.dword	_ZN34_INTERNAL_88558073_4_k_cu_35300cf34cuda3std6ranges3__45__cpo9iter_moveE
	.align		8
        /*0080*/ 	.dword	_ZN34_INTERNAL_88558073_4_k_cu_35300cf34cuda3std6ranges3__45__cpo5beginE
	.align		8
        /*0088*/ 	.dword	_ZN34_INTERNAL_88558073_4_k_cu_35300cf34cuda3std6ranges3__45__cpo3endE
	.align		8
        /*0090*/ 	.dword	_ZN34_INTERNAL_88558073_4_k_cu_35300cf34cuda3std6ranges3__45__cpo6cbeginE
	.align		8
        /*0098*/ 	.dword	_ZN34_INTERNAL_88558073_4_k_cu_35300cf34cuda3std6ranges3__45__cpo4cendE
	.align		8
        /*00a0*/ 	.dword	_ZN34_INTERNAL_88558073_4_k_cu_35300cf34cuda3std6ranges3__45__cpo7advanceE
	.align		8
        /*00a8*/ 	.dword	_ZN34_INTERNAL_88558073_4_k_cu_35300cf34cuda3std6ranges3__45__cpo9iter_swapE
	.align		8
        /*00b0*/ 	.dword	_ZN34_INTERNAL_88558073_4_k_cu_35300cf34cuda3std6ranges3__45__cpo4nextE
	.align		8
        /*00b8*/ 	.dword	_ZN34_INTERNAL_88558073_4_k_cu_35300cf34cuda3std6ranges3__45__cpo4prevE
	.align		8
        /*00c0*/ 	.dword	_ZN34_INTERNAL_88558073_4_k_cu_35300cf34cuda3std6ranges3__45__cpo4dataE
	.align		8
        /*00c8*/ 	.dword	_ZN34_INTERNAL_88558073_4_k_cu_35300cf34cuda3std6ranges3__45__cpo5cdataE
	.align		8
        /*00d0*/ 	.dword	_ZN34_INTERNAL_88558073_4_k_cu_35300cf34cuda3std6ranges3__45__cpo4sizeE
	.align		8
        /*00d8*/ 	.dword	_ZN34_INTERNAL_88558073_4_k_cu_35300cf34cuda3std6ranges3__45__cpo5ssizeE
	.align		8
        /*00e0*/ 	.dword	_ZN34_INTERNAL_88558073_4_k_cu_35300cf34cuda3std6ranges3__45__cpo8distanceE
	.align		8
        /*00e8*/ 	.dword	_ZN34_INTERNAL_88558073_4_k_cu_35300cf36thrust24THRUST_300001_SM_1000_NS6system6detail10sequential3seqE
	.align		8
        /*00f0*/ 	.dword	_ZN34_INTERNAL_88558073_4_k_cu_35300cf36thrust24THRUST_300001_SM_1000_NS12placeholders2_1E
	.align		8
        /*00f8*/ 	.dword	_ZN34_INTERNAL_88558073_4_k_cu_35300cf36thrust24THRUST_300001_SM_1000_NS12placeholders2_2E
	.align		8
        /*0100*/ 	.dword	_ZN34_INTERNAL_88558073_4_k_cu_35300cf36thrust24THRUST_300001_SM_1000_NS12placeholders2_3E
	.align		8
        /*0108*/ 	.dword	_ZN34_INTERNAL_88558073_4_k_cu_35300cf36thrust24THRUST_300001_SM_1000_NS12placeholders2_4E
	.align		8
        /*0110*/ 	.dword	_ZN34_INTERNAL_88558073_4_k_cu_35300cf36thrust24THRUST_300001_SM_1000_NS12placeholders2_5E
	.align		8
        /*0118*/ 	.dword	_ZN34_INTERNAL_88558073_4_k_cu_35300cf36thrust24THRUST_300001_SM_1000_NS12placeholders2_6E
	.align		8
        /*0120*/ 	.dword	_ZN34_INTERNAL_88558073_4_k_cu_35300cf36thrust24THRUST_300001_SM_1000_NS12placeholders2_7E
	.align		8
        /*0128*/ 	.dword	_ZN34_INTERNAL_88558073_4_k_cu_35300cf36thrust24THRUST_300001_SM_1000_NS12placeholders2_8E
	.align		8
        /*0130*/ 	.dword	_ZN34_INTERNAL_88558073_4_k_cu_35300cf36thrust24THRUST_300001_SM_1000_NS12placeholders2_9E
	.align		8
        /*0138*/ 	.dword	_ZN34_INTERNAL_88558073_4_k_cu_35300cf36thrust24THRUST_300001_SM_1000_NS12placeholders3_10E


//--------------------- .text._ZN3cub18CUB_300001_SM_10006detail11EmptyKernelIvEEvv --------------------------
	.section	.text._ZN3cub18CUB_300001_SM_10006detail11EmptyKernelIvEEvv,"ax",@progbits
	.align	128
        .global         _ZN3cub18CUB_300001_SM_10006detail11EmptyKernelIvEEvv
        .type           _ZN3cub18CUB_300001_SM_10006detail11EmptyKernelIvEEvv,@function
        .size           _ZN3cub18CUB_300001_SM_10006detail11EmptyKernelIvEEvv,(.L_x_133 - _ZN3cub18CUB_300001_SM_10006detail11EmptyKernelIvEEvv)
        .other          _ZN3cub18CUB_300001_SM_10006detail11EmptyKernelIvEEvv,@"STO_CUDA_ENTRY STV_DEFAULT"
_ZN3cub18CUB_300001_SM_10006detail11EmptyKernelIvEEvv:
.text._ZN3cub18CUB_300001_SM_10006detail11EmptyKernelIvEEvv:
[----:B------:R-:W-:Y:S01]  /*0000*/  LDC R1, c[0x0][0x37c] ;  /* 0x0000df00ff017b82 */ /* 0x000fe20000000800 */
[----:B------:R-:W-:Y:S05]  /*0010*/  EXIT ;  /* 0x000000000000794d */ /* 0x000fea0003800000 */
.L_x_0:
[----:B------:R-:W-:-:S00]  /*0020*/  BRA `(.L_x_0) ;  /* 0xfffffffc00fc7947 */ /* 0x000fc0000383ffff */
[----:B------:R-:W-:-:S00]  /*0030*/  NOP ;  /* 0x0000000000007918 */ /* 0x000fc00000000000 */
        /* <DEDUP_REMOVED lines=12> */
.L_x_133:


//--------------------- .text._Z22process_channel_kernelPKhPfPKfS1_iiiiiib --------------------------
	.section	.text._Z22process_channel_kernelPKhPfPKfS1_iiiiiib,"ax",@progbits
	.align	128
        .global         _Z22process_channel_kernelPKhPfPKfS1_iiiiiib
        .type           _Z22process_channel_kernelPKhPfPKfS1_iiiiiib,@function
        .size           _Z22process_channel_kernelPKhPfPKfS1_iiiiiib,(.L_x_129 - _Z22process_channel_kernelPKhPfPKfS1_iiiiiib)
        .other          _Z22process_channel_kernelPKhPfPKfS1_iiiiiib,@"STO_CUDA_ENTRY STV_DEFAULT"
_Z22process_channel_kernelPKhPfPKfS1_iiiiiib:
.text._Z22process_channel_kernelPKhPfPKfS1_iiiiiib:
[----:B------:R-:W-:Y:S08]  /*0000*/  LDC R1, c[0x0][0x37c] ;  /* 0x0000df00ff017b82 */ /* 0x000ff00000000800 */
[----:B------:R-:W0:Y:S08]  /*0010*/  S2UR UR5, SR_CTAID.X ;  /* 0x00000000000579c3 */ /* 0x000e300000002500 */
[----:B------:R-:W0:Y:S02]  /*0020*/  LDC R0, c[0x0][0x3a4] ;  /* 0x0000e900ff007b82 */ /* 0x000e240000000800 */
[----:B0-----:R-:W-:-:S13]  /*0030*/  ISETP.LE.AND P0, PT, R0, UR5, PT ;  /* 0x0000000500007c0c */ /* 0x001fda000bf03270 */
[----:B------:R-:W-:Y:S05]  /*0040*/  @P0 EXIT ;  /* 0x000000000000094d */ /* 0x000fea0003800000 */
[----:B------:R-:W0:Y:S01]  /*0050*/  LDCU UR4, c[0x0][0x3b0] ;  /* 0x00007600ff0477ac */ /* 0x000e220008000800 */
[----:B------:R-:W1:Y:S01]  /*0060*/  LDC.64 R2, c[0x0][0x398] ;  /* 0x0000e600ff027b82 */ /* 0x000e620000000a00 */
[----:B------:R-:W2:Y:S01]  /*0070*/  LDCU.U8 UR8, c[0x0][0x3b8] ;  /* 0x00007700ff0877ac */ /* 0x000ea20008000000 */
[----:B------:R-:W3:Y:S01]  /*0080*/  LDCU.64 UR6, c[0x0][0x3a8] ;  /* 0x00007500ff0677ac */ /* 0x000ee20008000a00 */
[----:B------:R-:W4:Y:S01]  /*0090*/  LDCU.64 UR12, c[0x0][0x390] ;  /* 0x00007200ff0c77ac */ /* 0x000f220008000a00 */
[----:B------:R-:W1:Y:S01]  /*00a0*/  LDCU.64 UR10, c[0x0][0x358] ;  /* 0x00006b00ff0a77ac */ /* 0x000e620008000a00 */
[----:B0-----:R-:W-:Y:S01]  /*00b0*/  IMAD.U32 R9, RZ, RZ, UR4 ;  /* 0x00000004ff097e24 */ /* 0x001fe2000f8e00ff */
[----:B--2---:R-:W-:-:S03]  /*00c0*/  UPRMT UR8, UR8, 0x8880, URZ ;  /* 0x0000888008087896 */ /* 0x004fc600080000ff */
[----:B------:R-:W-:Y:S01]  /*00d0*/  IMAD R0, R9, UR5, RZ ;  /* 0x0000000509007c24 */ /* 0x000fe2000f8e02ff */
[----:B---3--:R-:W-:-:S03]  /*00e0*/  UIMAD UR4, UR7, UR6, URZ ;  /* 0x00000006070472a4 */ /* 0x008fc6000f8e02ff */
[----:B------:R-:W-:Y:S01]  /*00f0*/  IMAD.SHL.U32 R14, R0, 0x4, RZ ;  /* 0x00000004000e7824 */ /* 0x000fe200078e00ff */
[----:B------:R-:W-:-:S03]  /*0100*/  UIMAD UR4, UR4, UR5, URZ ;  /* 0x00000005040472a4 */ /* 0x000fc6000f8e02ff */
[----:B------:R-:W-:Y:S01]  /*0110*/  IMAD.WIDE R14, R14, 0x4, RZ ;  /* 0x000000040e0e7825 */ /* 0x000fe200078e02ff */
[----:B------:R-:W-:Y:S02]  /*0120*/  UMOV UR5, UR8 ;  /* 0x0000000800057c82 */ /* 0x000fe40008000000 */
[----:B------:R-:W-:Y:S01]  /*0130*/  UISETP.NE.AND UP0, UPT, UR5, URZ, UPT ;  /* 0x000000ff0500728c */ /* 0x000fe2000bf05270 */
[----:B-1----:R-:W-:Y:S01]  /*0140*/  IADD3 R6, P0, PT, R14, R2, RZ ;  /* 0x000000020e067210 */ /* 0x002fe20007f1e0ff */
[----:B----4-:R-:W-:Y:S02]  /*0150*/  IMAD.U32 R4, RZ, RZ, UR12 ;  /* 0x0000000cff047e24 */ /* 0x010fe4000f8e00ff */
[----:B------:R-:W-:Y:S01]  /*0160*/  IMAD.U32 R5, RZ, RZ, UR13 ;  /* 0x0000000dff057e24 */ /* 0x000fe2000f8e00ff */
[----:B------:R-:W-:-:S04]  /*0170*/  IADD3.X R7, PT, PT, R15, R3, RZ, P0, !PT ;  /* 0x000000030f077210 */ /* 0x000fc800007fe4ff */
[----:B------:R-:W-:Y:S05]  /*0180*/  BRA.U !UP0, `(.L_x_1) ;  /* 0x0000001108e07547 */ /* 0x000fea000b800000 */
[----:B------:R-:W0:Y:S01]  /*0190*/  S2R R8, SR_TID.X ;  /* 0x0000000000087919 */ /* 0x000e220000002100 */
[----:B------:R-:W1:Y:S01]  /*01a0*/  LDCU.64 UR6, c[0x0][0x390] ;  /* 0x00007200ff0677ac */ /* 0x000e620008000a00 */
[----:B------:R-:W-:Y:S01]  /*01b0*/  BSSY.RECONVERGENT B0, `(.L_x_2) ;  /* 0x0000010000007945 */ /* 0x000fe20003800200 */
[----:B0-----:R-:W-:-:S13]  /*01c0*/  ISETP.GE.AND P0, PT, R8, R9, PT ;  /* 0x000000090800720c */ /* 0x001fda0003f06270 */
[----:B-1----:R-:W-:Y:S05]  /*01d0*/  @P0 BRA `(.L_x_3) ;  /* 0x0000000000340947 */ /* 0x002fea0003800000 */
[----:B------:R-:W0:Y:S01]  /*01e0*/  LDC R12, c[0x0][0x360] ;  /* 0x0000d800ff0c7b82 */ /* 0x000e220000000800 */
[----:B------:R-:W-:-:S07]  /*01f0*/  MOV R13, R8 ;  /* 0x00000008000d7202 */ /* 0x000fce0000000f00 */
.L_x_4:
[----:B-1----:R-:W-:Y:S02]  /*0200*/  SHF.R.S32.HI R5, RZ, 0x1f, R13 ;  /* 0x0000001fff057819 */ /* 0x002fe4000001140d */
[----:B------:R-:W-:-:S04]  /*0210*/  IADD3 R4, P1, PT, R0, R13, RZ ;  /* 0x0000000d00047210 */ /* 0x000fc80007f3e0ff */
[----:B------:R-:W-:Y:S02]  /*0220*/  LEA.HI.X.SX32 R5, R0, R5, 0x1, P1 ;  /* 0x0000000500057211 */ /* 0x000fe400008f0eff */
[----:B------:R-:W-:-:S04]  /*0230*/  LEA R10, P1, R4, UR6, 0x2 ;  /* 0x00000006040a7c11 */ /* 0x000fc8000f8210ff */
[----:B------:R-:W-:-:S06]  /*0240*/  LEA.HI.X R11, R4, UR7, R5, 0x2, P1 ;  /* 0x00000007040b7c11 */ /* 0x000fcc00088f1405 */
[----:B------:R-:W2:Y:S01]  /*0250*/  LDG.E R11, desc[UR10][R10.64] ;  /* 0x0000000a0a0b7981 */ /* 0x000ea2000c1e1900 */
[----:B------:R-:W-:-:S04]  /*0260*/  IMAD.WIDE R4, R13, 0x4, R6 ;  /* 0x000000040d047825 */ /* 0x000fc800078e0206 */
[----:B0-----:R-:W-:-:S05]  /*0270*/  IMAD.IADD R13, R12, 0x1, R13 ;  /* 0x000000010c0d7824 */ /* 0x001fca00078e020d */
[----:B------:R-:W-:Y:S01]  /*0280*/  ISETP.GE.AND P1, PT, R13, R9, PT ;  /* 0x000000090d00720c */ /* 0x000fe20003f26270 */
[----:B--2---:R1:W-:-:S12]  /*0290*/  STG.E desc[UR10][R4.64], R11 ;  /* 0x0000000b04007986 */ /* 0x0043d8000c10190a */
[----:B------:R-:W-:Y:S05]  /*02a0*/  @!P1 BRA `(.L_x_4) ;  /* 0xfffffffc00d49947 */ /* 0x000fea000383ffff */
.L_x_3:
[----:B------:R-:W-:Y:S05]  /*02b0*/  BSYNC.RECONVERGENT B0 ;  /* 0x0000000000007941 */ /* 0x000fea0003800200 */
.L_x_2:
[----:B------:R-:W-:Y:S01]  /*02c0*/  BAR.SYNC.DEFER_BLOCKING 0x0 ;  /* 0x0000000000007b1d */ /* 0x000fe20000010000 */
[----:B------:R-:W-:-:S05]  /*02d0*/  ISETP.NE.AND P1, PT, R8, RZ, PT ;  /* 0x000000ff0800720c */ /* 0x000fca0003f25270 */
[----:B------:R-:W-:Y:S08]  /*02e0*/  BSSY.RECONVERGENT B0, `(.L_x_5) ;  /* 0x000006c000007945 */ /* 0x000ff00003800200 */
[----:B------:R-:W-:Y:S05]  /*02f0*/  @P1 BRA `(.L_x_6) ;  /* 0x0000000400a81947 */ /* 0x000fea0003800000 */
[----:B------:R-:W-:Y:S01]  /*0300*/  ISETP.GE.AND P1, PT, R9, 0x1, PT ;  /* 0x000000010900780c */ /* 0x000fe20003f26270 */
[----:B------:R-:W-:-:S12]  /*0310*/  IMAD.MOV.U32 R0, RZ, RZ, RZ ;  /* 0x000000ffff007224 */ /* 0x000fd800078e00ff */
[----:B------:R-:W-:Y:S05]  /*0320*/  @!P1 BRA `(.L_x_7) ;  /* 0x00000004008c9947 */ /* 0x000fea0003800000 */
[C---:B------:R-:W-:Y:S01]  /*0330*/  ISETP.GE.U32.AND P2, PT, R9.reuse, 0x10, PT ;  /* 0x000000100900780c */ /* 0x040fe20003f46070 */
[----:B------:R-:W-:Y:S01]  /*0340*/  HFMA2 R0, -RZ, RZ, 0, 0 ;  /* 0x00000000ff007431 */ /* 0x000fe200000001ff */
[----:B------:R-:W-:Y:S01]  /*0350*/  LOP3.LUT R26, R9, 0xf, RZ, 0xc0, !PT ;  /* 0x0000000f091a7812 */ /* 0x000fe200078ec0ff */
[----:B-1----:R-:W-:-:S03]  /*0360*/  IMAD.MOV.U32 R11, RZ, RZ, RZ ;  /* 0x000000ffff0b7224 */ /* 0x002fc600078e00ff */
[----:B------:R-:W-:-:S07]  /*0370*/  ISETP.NE.AND P1, PT, R26, RZ, PT ;  /* 0x000000ff1a00720c */ /* 0x000fce0003f25270 */
[----:B------:R-:W-:Y:S06]  /*0380*/  @!P2 BRA `(.L_x_8) ;  /* 0x0000000000a8a947 */ /* 0x000fec0003800000 */
[----:B------:R-:W-:Y:S01]  /*0390*/  LOP3.LUT R11, R9, 0x7ffffff0, RZ, 0xc0, !PT ;  /* 0x7ffffff0090b7812 */ /* 0x000fe200078ec0ff */
[----:B------:R-:W-:Y:S01]  /*03a0*/  IMAD.MOV.U32 R0, RZ, RZ, RZ ;  /* 0x000000ffff007224 */ /* 0x000fe200078e00ff */
[----:B------:R-:W-:-:S03]  /*03b0*/  IADD3 R4, P2, PT, R6, 0x20, RZ ;  /* 0x0000002006047810 */ /* 0x000fc60007f5e0ff */
[----:B------:R-:W-:Y:S01]  /*03c0*/  IMAD.MOV R12, RZ, RZ, -R11 ;  /* 0x000000ffff0c7224 */ /* 0x000fe200078e0a0b */
[----:B------:R-:W-:-:S09]  /*03d0*/  IADD3.X R5, PT, PT, RZ, R7, RZ, P2, !PT ;  /* 0x00000007ff057210 */ /* 0x000fd200017fe4ff */
.L_x_9:
[----:B------:R-:W2:Y:S04]  /*03e0*/  LDG.E R25, desc[UR10][R4.64+-0x20] ;  /* 0xffffe00a04197981 */ /* 0x000ea8000c1e1900 */
[----:B------:R-:W3:Y:S04]  /*03f0*/  LDG.E R24, desc[UR10][R4.64+-0x1c] ;  /* 0xffffe40a04187981 */ /* 0x000ee8000c1e1900 */
[----:B------:R-:W4:Y:S04]  /*0400*/  LDG.E R23, desc[UR10][R4.64+-0x18] ;  /* 0xffffe80a04177981 */ /* 0x000f28000c1e1900 */
[----:B------:R-:W5:Y:S04]  /*0410*/  LDG.E R22, desc[UR10][R4.64+-0x14] ;  /* 0xffffec0a04167981 */ /* 0x000f68000c1e1900 */
[----:B------:R-:W5:Y:S04]  /*0420*/  LDG.E R10, desc[UR10][R4.64+-0x10] ;  /* 0xfffff00a040a7981 */ /* 0x000f68000c1e1900 */
[----:B------:R-:W5:Y:S04]  /*0430*/  LDG.E R21, desc[UR10][R4.64+-0xc] ;  /* 0xfffff40a04157981 */ /* 0x000f68000c1e1900 */
[----:B------:R-:W5:Y:S04]  /*0440*/  LDG.E R20, desc[UR10][R4.64+-0x8] ;  /* 0xfffff80a04147981 */ /* 0x000f68000c1e1900 */
[----:B------:R-:W5:Y:S04]  /*0450*/  LDG.E R19, desc[UR10][R4.64+-0x4] ;  /* 0xfffffc0a04137981 */ /* 0x000f68000c1e1900 */
[----:B------:R-:W5:Y:S04]  /*0460*/  LDG.E R18, desc[UR10][R4.64] ;  /* 0x0000000a04127981 */ /* 0x000f68000c1e1900 */
[----:B------:R-:W5:Y:S04]  /*0470*/  LDG.E R17, desc[UR10][R4.64+0x4] ;  /* 0x0000040a04117981 */ /* 0x000f68000c1e1900 */
[----:B------:R-:W5:Y:S04]  /*0480*/  LDG.E R16, desc[UR10][R4.64+0x8] ;  /* 0x0000080a04107981 */ /* 0x000f68000c1e1900 */
[----:B------:R-:W5:Y:S01]  /*0490*/  LDG.E R13, desc[UR10][R4.64+0xc] ;  /* 0x00000c0a040d7981 */ /* 0x000f62000c1e1900 */
[----:B--2---:R-:W-:-:S03]  /*04a0*/  FADD R25, R25, R0 ;  /* 0x0000000019197221 */ /* 0x004fc60000000000 */
[----:B------:R-:W2:Y:S01]  /*04b0*/  LDG.E R0, desc[UR10][R4.64+0x10] ;  /* 0x0000100a04007981 */ /* 0x000ea2000c1e1900 */
[----:B---3--:R-:W-:-:S03]  /*04c0*/  FADD R28, R25, R24 ;  /* 0x00000018191c7221 */ /* 0x008fc60000000000 */
[----:B------:R-:W3:Y:S01]  /*04d0*/  LDG.E R24, desc[UR10][R4.64+0x14] ;  /* 0x0000140a04187981 */ /* 0x000ee2000c1e1900 */
[----:B----4-:R-:W-:-:S03]  /*04e0*/  FADD R25, R28, R23 ;  /* 0x000000171c197221 */ /* 0x010fc60000000000 */
[----:B------:R-:W4:Y:S01]  /*04f0*/  LDG.E R23, desc[UR10][R4.64+0x18] ;  /* 0x0000180a04177981 */ /* 0x000f22000c1e1900 */
[----:B-----5:R-:W-:-:S03]  /*0500*/  FADD R25, R25, R22 ;  /* 0x0000001619197221 */ /* 0x020fc60000000000 */
[----:B------:R0:W5:Y:S01]  /*0510*/  LDG.E R22, desc[UR10][R4.64+0x1c] ;  /* 0x00001c0a04167981 */ /* 0x000162000c1e1900 */
[----:B------:R-:W-:Y:S02]  /*0520*/  VIADD R12, R12, 0x10 ;  /* 0x000000100c0c7836 */ /* 0x000fe40000000000 */
[----:B------:R-:W-:-:S04]  /*0530*/  FADD R10, R25, R10 ;  /* 0x0000000a190a7221 */ /* 0x000fc80000000000 */
[----:B------:R-:W-:Y:S01]  /*0540*/  FADD R21, R10, R21 ;  /* 0x000000150a157221 */ /* 0x000fe20000000000 */
[----:B------:R-:W-:-:S03]  /*0550*/  ISETP.NE.AND P2, PT, R12, RZ, PT ;  /* 0x000000ff0c00720c */ /* 0x000fc60003f45270 */
[----:B------:R-:W-:Y:S01]  /*0560*/  FADD R20, R21, R20 ;  /* 0x0000001415147221 */ /* 0x000fe20000000000 */
[----:B0-----:R-:W-:-:S03]  /*0570*/  IADD3 R4, P3, PT, R4, 0x40, RZ ;  /* 0x0000004004047810 */ /* 0x001fc60007f7e0ff */
[----:B------:R-:W-:Y:S01]  /*0580*/  FADD R19, R20, R19 ;  /* 0x0000001314137221 */ /* 0x000fe20000000000 */
[----:B------:R-:W-:-:S03]  /*0590*/  IADD3.X R5, PT, PT, RZ, R5, RZ, P3, !PT ;  /* 0x00000005ff057210 */ /* 0x000fc60001ffe4ff */
[----:B------:R-:W-:-:S04]  /*05a0*/  FADD R18, R19, R18 ;  /* 0x0000001213127221 */ /* 0x000fc80000000000 */
[----:B------:R-:W-:-:S04]  /*05b0*/  FADD R17, R18, R17 ;  /* 0x0000001112117221 */ /* 0x000fc80000000000 */
[----:B------:R-:W-:-:S04]  /*05c0*/  FADD R16, R17, R16 ;  /* 0x0000001011107221 */ /* 0x000fc80000000000 */
[----:B------:R-:W-:-:S04]  /*05d0*/  FADD R13, R16, R13 ;  /* 0x0000000d100d7221 */ /* 0x000fc80000000000 */
[----:B--2---:R-:W-:-:S04]  /*05e0*/  FADD R13, R13, R0 ;  /* 0x000000000d0d7221 */ /* 0x004fc80000000000 */
[----:B---3--:R-:W-:-:S04]  /*05f0*/  FADD R24, R13, R24 ;  /* 0x000000180d187221 */ /* 0x008fc80000000000 */
[----:B----4-:R-:W-:-:S04]  /*0600*/  FADD R23, R24, R23 ;  /* 0x0000001718177221 */ /* 0x010fc80000000000 */
[----:B-----5:R-:W-:Y:S01]  /*0610*/  FADD R0, R23, R22 ;  /* 0x0000001617007221 */ /* 0x020fe20000000000 */
[----:B------:R-:W-:Y:S06]  /*0620*/  @P2 BRA `(.L_x_9) ;  /* 0xfffffffc006c2947 */ /* 0x000fec000383ffff */
.L_x_8:
[----:B------:R-:W-:Y:S05]  /*0630*/  @!P1 BRA `(.L_x_7) ;  /* 0x0000000000c89947 */ /* 0x000fea0003800000 */
[----:B------:R-:W-:Y:S02]  /*0640*/  ISETP.GE.U32.AND P1, PT, R26, 0x8, PT ;  /* 0x000000081a00780c */ /* 0x000fe40003f26070 */
[----:B------:R-:W-:-:S04]  /*0650*/  LOP3.LUT R12, R9, 0x7, RZ, 0xc0, !PT ;  /* 0x00000007090c7812 */ /* 0x000fc800078ec0ff */
[----:B------:R-:W-:-:S07]  /*0660*/  ISETP.NE.AND P2, PT, R12, RZ, PT ;  /* 0x000000ff0c00720c */ /* 0x000fce0003f45270 */
[----:B------:R-:W-:Y:S06]  /*0670*/  @!P1 BRA `(.L_x_10) ;  /* 0x0000000000489947 */ /* 0x000fec0003800000 */
[----:B------:R-:W-:-:S05]  /*0680*/  IMAD.WIDE.U32 R4, R11, 0x4, R6 ;  /* 0x000000040b047825 */ /* 0x000fca00078e0006 */
[----:B------:R-:W2:Y:S04]  /*0690*/  LDG.E R13, desc[UR10][R4.64] ;  /* 0x0000000a040d7981 */ /* 0x000ea8000c1e1900 */
[----:B------:R-:W3:Y:S04]  /*06a0*/  LDG.E R10, desc[UR10][R4.64+0x4] ;  /* 0x0000040a040a7981 */ /* 0x000ee8000c1e1900 */
[----:B------:R-:W4:Y:S04]  /*06b0*/  LDG.E R17, desc[UR10][R4.64+0x8] ;  /* 0x0000080a04117981 */ /* 0x000f28000c1e1900 */
[----:B------:R-:W5:Y:S04]  /*06c0*/  LDG.E R19, desc[UR10][R4.64+0xc] ;  /* 0x00000c0a04137981 */ /* 0x000f68000c1e1900 */
[----:B------:R-:W5:Y:S04]  /*06d0*/  LDG.E R21, desc[UR10][R4.64+0x10] ;  /* 0x0000100a04157981 */ /* 0x000f68000c1e1900 */
[----:B------:R-:W5:Y:S04]  /*06e0*/  LDG.E R23, desc[UR10][R4.64+0x14] ;  /* 0x0000140a04177981 */ /* 0x000f68000c1e1900 */
[----:B------:R-:W5:Y:S04]  /*06f0*/  LDG.E R25, desc[UR10][R4.64+0x18] ;  /* 0x0000180a04197981 */ /* 0x000f68000c1e1900 */
[----:B------:R-:W5:Y:S01]  /*0700*/  LDG.E R27, desc[UR10][R4.64+0x1c] ;  /* 0x00001c0a041b7981 */ /* 0x000f62000c1e1900 */
[----:B------:R-:W-:-:S02]  /*0710*/  VIADD R11, R11, 0x8 ;  /* 0x000000080b0b7836 */ /* 0x000fc40000000000 */
[----:B--2---:R-:W-:-:S04]  /*0720*/  FADD R13, R0, R13 ;  /* 0x0000000d000d7221 */ /* 0x004fc80000000000 */
[----:B---3--:R-:W-:-:S04]  /*0730*/  FADD R10, R13, R10 ;  /* 0x0000000a0d0a7221 */ /* 0x008fc80000000000 */
[----:B----4-:R-:W-:-:S04]  /*0740*/  FADD R10, R10, R17 ;  /* 0x000000110a0a7221 */ /* 0x010fc80000000000 */
[----:B-----5:R-:W-:-:S04]  /*0750*/  FADD R10, R10, R19 ;  /* 0x000000130a0a7221 */ /* 0x020fc80000000000 */
[----:B------:R-:W-:-:S04]  /*0760*/  FADD R10, R10, R21 ;  /* 0x000000150a0a7221 */ /* 0x000fc80000000000 */
[----:B------:R-:W-:-:S04]  /*0770*/  FADD R10, R10, R23 ;  /* 0x000000170a0a7221 */ /* 0x000fc80000000000 */
[----:B------:R-:W-:-:S04]  /*0780*/  FADD R10, R10, R25 ;  /* 0x000000190a0a7221 */ /* 0x000fc80000000000 */
[----:B------:R-:W-:-:S07]  /*0790*/  FADD R0, R10, R27 ;  /* 0x0000001b0a007221 */ /* 0x000fce0000000000 */
.L_x_10:
        /* <DEDUP_REMOVED lines=9> */
[----:B------:R-:W5:Y:S01]  /*0830*/  LDG.E R19, desc[UR10][R4.64+0xc] ;  /* 0x00000c0a04137981 */ /* 0x000f62000c1e1900 */
[----:B------:R-:W-:-:S02]  /*0840*/  VIADD R11, R11, 0x4 ;  /* 0x000000040b0b7836 */ /* 0x000fc40000000000 */
[----:B--2---:R-:W-:-:S04]  /*0850*/  FADD R13, R0, R13 ;  /* 0x0000000d000d7221 */ /* 0x004fc80000000000 */
[----:B---3--:R-:W-:-:S04]  /*0860*/  FADD R12, R13, R12 ;  /* 0x0000000c0d0c7221 */ /* 0x008fc80000000000 */
[----:B----4-:R-:W-:-:S04]  /*0870*/  FADD R12, R12, R17 ;  /* 0x000000110c0c7221 */ /* 0x010fc80000000000 */
[----:B-----5:R-:W-:-:S07]  /*0880*/  FADD R0, R12, R19 ;  /* 0x000000130c007221 */ /* 0x020fce0000000000 */
.L_x_11:
[----:B------:R-:W-:Y:S05]  /*0890*/  @!P2 BRA `(.L_x_7) ;  /* 0x000000000030a947 */ /* 0x000fea0003800000 */
[----:B------:R-:W-:Y:S01]  /*08a0*/  IMAD.WIDE.U32 R4, R11, 0x4, R14 ;  /* 0x000000040b047825 */ /* 0x000fe200078e000e */
[----:B------:R-:W-:Y:S02]  /*08b0*/  IADD3 R10, PT, PT, -R10, RZ, RZ ;  /* 0x000000ff0a0a7210 */ /* 0x000fe40007ffe1ff */
[----:B------:R-:W-:-:S05]  /*08c0*/  IADD3 R2, P1, PT, R4, R2, RZ ;  /* 0x0000000204027210 */ /* 0x000fca0007f3e0ff */
[----:B------:R-:W-:-:S08]  /*08d0*/  IMAD.X R5, R5, 0x1, R3, P1 ;  /* 0x0000000105057824 */ /* 0x000fd000008e0603 */
.L_x_12:
[----:B------:R-:W-:-:S06]  /*08e0*/  IMAD.MOV.U32 R3, RZ, RZ, R5 ;  /* 0x000000ffff037224 */ /* 0x000fcc00078e0005 */
[----:B------:R0:W2:Y:S01]  /*08f0*/  LDG.E R3, desc[UR10][R2.64] ;  /* 0x0000000a02037981 */ /* 0x0000a2000c1e1900 */
[----:B------:R-:W-:-:S04]  /*0900*/  IADD3 R10, PT, PT, R10, 0x1, RZ ;  /* 0x000000010a0a7810 */ /* 0x000fc80007ffe0ff */
[----:B------:R-:W-:Y:S02]  /*0910*/  ISETP.NE.AND P1, PT, R10, RZ, PT ;  /* 0x000000ff0a00720c */ /* 0x000fe40003f25270 */
[----:B0-----:R-:W-:-:S05]  /*0920*/  IADD3 R2, P2, PT, R2, 0x4, RZ ;  /* 0x0000000402027810 */ /* 0x001fca0007f5e0ff */
[----:B------:R-:W-:Y:S02]  /*0930*/  IMAD.X R5, RZ, RZ, R5, P2 ;  /* 0x000000ffff057224 */ /* 0x000fe400010e0605 */
[----:B--2---:R-:W-:-:S04]  /*0940*/  FADD R0, R3, R0 ;  /* 0x0000000003007221 */ /* 0x004fc80000000000 */
[----:B------:R-:W-:Y:S05]  /*0950*/  @P1 BRA `(.L_x_12) ;  /* 0xfffffffc00e01947 */ /* 0x000fea000383ffff */
.L_x_7:
[----:B------:R-:W0:Y:S01]  /*0960*/  S2UR UR6, SR_CgaCtaId ;  /* 0x00000000000679c3 */ /* 0x000e220000008800 */
[----:B------:R-:W-:Y:S02]  /*0970*/  UMOV UR5, 0x400 ;  /* 0x0000040000057882 */ /* 0x000fe40000000000 */
[----:B0-----:R-:W-:-:S09]  /*0980*/  ULEA UR5, UR6, UR5, 0x18 ;  /* 0x0000000506057291 */ /* 0x001fd2000f8ec0ff */
[----:B------:R0:W-:Y:S03]  /*0990*/  STS [UR5], R0 ;  /* 0x00000000ff007988 */ /* 0x0001e60008000805 */
.L_x_6:
[----:B------:R-:W-:Y:S05]  /*09a0*/  BSYNC.RECONVERGENT B0 ;  /* 0x0000000000007941 */ /* 0x000fea0003800200 */
.L_x_5:
[----:B------:R-:W-:Y:S01]  /*09b0*/  BAR.SYNC.DEFER_BLOCKING 0x0 ;  /* 0x0000000000007b1d */ /* 0x000fe20000010000 */
[----:B------:R-:W-:-:S05]  /*09c0*/  IMAD.SHL.U32 R3, R9, 0x2, RZ ;  /* 0x0000000209037824 */ /* 0x000fca00078e00ff */
[----:B------:R-:W-:Y:S04]  /*09d0*/  BSSY.RECONVERGENT B0, `(.L_x_13) ;  /* 0x000001d000007945 */ /* 0x000fe80003800200 */
[----:B------:R-:W-:Y:S05]  /*09e0*/  @P0 BRA `(.L_x_14) ;  /* 0x00000000006c0947 */ /* 0x000fea0003800000 */
[----:B------:R-:W2:Y:S01]  /*09f0*/  S2UR UR6, SR_CgaCtaId ;  /* 0x00000000000679c3 */ /* 0x000ea20000008800 */
[----:B------:R-:W-:-:S07]  /*0a00*/  UMOV UR5, 0x400 ;  /* 0x0000040000057882 */ /* 0x000fce0000000000 */
[----:B-1----:R-:W1:Y:S01]  /*0a10*/  LDC R4, c[0x0][0x360] ;  /* 0x0000d800ff047b82 */ /* 0x002e620000000800 */
[----:B--2---:R-:W-:-:S09]  /*0a20*/  ULEA UR5, UR6, UR5, 0x18 ;  /* 0x0000000506057291 */ /* 0x004fd2000f8ec0ff */
[----:B0-----:R-:W0:Y:S02]  /*0a30*/  LDS R0, [UR5] ;  /* 0x00000005ff007984 */ /* 0x001e240008000800 */
[----:B0-----:R-:W-:-:S05]  /*0a40*/  FADD R0, R0, 9.9999999392252902908e-09 ;  /* 0x322bcc7700007421 */ /* 0x001fca0000000000 */
[----:B------:R-:W-:-:S04]  /*0a50*/  IADD3 R2, PT, PT, R0, 0x1800000, RZ ;  /* 0x0180000000027810 */ /* 0x000fc80007ffe0ff */
[----:B------:R-:W-:-:S04]  /*0a60*/  LOP3.LUT R2, R2, 0x7f800000, RZ, 0xc0, !PT ;  /* 0x7f80000002027812 */ /* 0x000fc800078ec0ff */
[----:B------:R-:W-:-:S13]  /*0a70*/  ISETP.GT.U32.AND P0, PT, R2, 0x1ffffff, PT ;  /* 0x01ffffff0200780c */ /* 0x000fda0003f04070 */
[----:B-1----:R-:W-:Y:S05]  /*0a80*/  @P0 BRA `(.L_x_15) ;  /* 0x00000000000c0947 */ /* 0x002fea0003800000 */
[----:B------:R-:W-:-:S07]  /*0a90*/  MOV R16, 0xab0 ;  /* 0x00000ab000107802 */ /* 0x000fce0000000f00 */
[----:B------:R-:W-:Y:S05]  /*0aa0*/  CALL.REL.NOINC `($__internal_0_$__cuda_sm20_rcp_rn_f32_slowpath) ;  /* 0x0000002000607944 */ /* 0x000fea0003c00000 */
[----:B------:R-:W-:Y:S05]  /*0ab0*/  BRA `(.L_x_16) ;  /* 0x0000000000107947 */ /* 0x000fea0003800000 */
.L_x_15:
[----:B------:R-:W0:Y:S02]  /*0ac0*/  MUFU.RCP R5, R0 ;  /* 0x0000000000057308 */ /* 0x000e240000001000 */
[----:B0-----:R-:W-:-:S04]  /*0ad0*/  FFMA R2, R0, R5, -1 ;  /* 0xbf80000000027423 */ /* 0x001fc80000000005 */
[----:B------:R-:W-:-:S04]  /*0ae0*/  FADD.FTZ R2, -R2, -RZ ;  /* 0x800000ff02027221 */ /* 0x000fc80000010100 */
[----:B------:R-:W-:-:S07]  /*0af0*/  FFMA R2, R5, R2, R5 ;  /* 0x0000000205027223 */ /* 0x000fce0000000005 */
.L_x_16:
[----:B------:R-:W0:Y:S01]  /*0b00*/  LDC R0, c[0x0][0x3b0] ;  /* 0x0000ec00ff007b82 */ /* 0x000e220000000800 */
[----:B------:R-:W-:-:S07]  /*0b10*/  IMAD.MOV.U32 R5, RZ, RZ, R8 ;  /* 0x000000ffff057224 */ /* 0x000fce00078e0008 */
.L_x_17:
[----:B------:R-:W-:-:S05]  /*0b20*/  IMAD.WIDE R10, R5, 0x4, R6 ;  /* 0x00000004050a7825 */ /* 0x000fca00078e0206 */
[----:B------:R-:W2:Y:S01]  /*0b30*/  LDG.E R9, desc[UR10][R10.64] ;  /* 0x0000000a0a097981 */ /* 0x000ea2000c1e1900 */
[----:B------:R-:W-:Y:S01]  /*0b40*/  IADD3 R5, PT, PT, R4, R5, RZ ;  /* 0x0000000504057210 */ /* 0x000fe20007ffe0ff */
[----:B--2---:R-:W-:Y:S01]  /*0b50*/  FMUL R13, R9, R2 ;  /* 0x00000002090d7220 */ /* 0x004fe20000400000 */
[----:B0-----:R-:W-:-:S04]  /*0b60*/  IMAD.MOV.U32 R9, RZ, RZ, R0 ;  /* 0x000000ffff097224 */ /* 0x001fc800078e0000 */
[----:B------:R2:W-:Y:S01]  /*0b70*/  STG.E desc[UR10][R10.64], R13 ;  /* 0x0000000d0a007986 */ /* 0x0005e2000c10190a */
[----:B------:R-:W-:-:S13]  /*0b80*/  ISETP.GE.AND P0, PT, R5, R9, PT ;  /* 0x000000090500720c */ /* 0x000fda0003f06270 */
[----:B--2---:R-:W-:Y:S05]  /*0b90*/  @!P0 BRA `(.L_x_17) ;  /* 0xfffffffc00e08947 */ /* 0x004fea000383ffff */
.L_x_14:
[----:B------:R-:W-:Y:S05]  /*0ba0*/  BSYNC.RECONVERGENT B0 ;  /* 0x0000000000007941 */ /* 0x000fea0003800200 */
.L_x_13:
[----:B------:R-:W-:Y:S01]  /*0bb0*/  BAR.SYNC.DEFER_BLOCKING 0x0 ;  /* 0x0000000000007b1d */ /* 0x000fe20000010000 */
[----:B------:R-:W-:Y:S01]  /*0bc0*/  ISETP.GE.AND P0, PT, R9, 0x1, PT ;  /* 0x000000010900780c */ /* 0x000fe20003f06270 */
[----:B-1----:R-:W-:-:S03]  /*0bd0*/  IMAD.WIDE R4, R3, 0x4, R6 ;  /* 0x0000000403047825 */ /* 0x002fc600078e0206 */
[----:B------:R-:W-:Y:S01]  /*0be0*/  ISETP.NE.OR P0, PT, R8, RZ, !P0 ;  /* 0x000000ff0800720c */ /* 0x000fe20004705670 */
[----:B------:R-:W-:-:S12]  /*0bf0*/  BSSY.RECONVERGENT B0, `(.L_x_18) ;  /* 0x0000090000007945 */ /* 0x000fd80003800200 */
[----:B------:R-:W-:Y:S05]  /*0c00*/  @P0 BRA `(.L_x_19) ;  /* 0x0000000800380947 */ /* 0x000fea0003800000 */
[C---:B------:R-:W-:Y:S01]  /*0c10*/  ISETP.GE.U32.AND P1, PT, R9.reuse, 0x10, PT ;  /* 0x000000100900780c */ /* 0x040fe20003f26070 */
[----:B------:R-:W-:Y:S01]  /*0c20*/  BSSY.RECONVERGENT B1, `(.L_x_20) ;  /* 0x0000045000017945 */ /* 0x000fe20003800200 */
[----:B------:R-:W-:Y:S01]  /*0c30*/  LOP3.LUT R8, R9, 0xf, RZ, 0xc0, !PT ;  /* 0x0000000f09087812 */ /* 0x000fe200078ec0ff */
[----:B0-----:R-:W-:Y:S02]  /*0c40*/  IMAD.MOV.U32 R0, RZ, RZ, RZ ;  /* 0x000000ffff007224 */ /* 0x001fe400078e00ff */
[----:B------:R-:W-:Y:S01]  /*0c50*/  IMAD.MOV.U32 R17, RZ, RZ, RZ ;  /* 0x000000ffff117224 */ /* 0x000fe200078e00ff */
[----:B------:R-:W-:-:S07]  /*0c60*/  ISETP.NE.AND P0, PT, R8, RZ, PT ;  /* 0x000000ff0800720c */ /* 0x000fce0003f05270 */
[----:B------:R-:W-:Y:S06]  /*0c70*/  @!P1 BRA `(.L_x_21) ;  /* 0x0000000000fc9947 */ /* 0x000fec0003800000 */
[----:B------:R-:W0:Y:S01]  /*0c80*/  LDCU.64 UR6, c[0x0][0x398] ;  /* 0x00007300ff0677ac */ /* 0x000e220008000a00 */
[----:B------:R-:W-:Y:S02]  /*0c90*/  LOP3.LUT R17, R9, 0x7ffffff0, RZ, 0xc0, !PT ;  /* 0x7ffffff009117812 */ /* 0x000fe400078ec0ff */
[----:B------:R-:W-:-:S03]  /*0ca0*/  MOV R0, RZ ;  /* 0x000000ff00007202 */ /* 0x000fc60000000f00 */
[----:B------:R-:W-:Y:S01]  /*0cb0*/  IMAD.MOV R2, RZ, RZ, -R17 ;  /* 0x000000ffff027224 */ /* 0x000fe200078e0a11 */
[----:B0-----:R-:W-:-:S04]  /*0cc0*/  IADD3 R16, P1, PT, R14, UR6, RZ ;  /* 0x000000060e107c10 */ /* 0x001fc8000ff3e0ff */
[----:B------:R-:W-:-:S04]  /*0cd0*/  IADD3 R16, P2, PT, R16, 0x20, RZ ;  /* 0x0000002010107810 */ /* 0x000fc80007f5e0ff */
[----:B------:R-:W-:-:S09]  /*0ce0*/  IADD3.X R19, PT, PT, RZ, UR7, R15, P2, P1 ;  /* 0x00000007ff137c10 */ /* 0x000fd200097e240f */
.L_x_22:
[----:B------:R-:W-:Y:S01]  /*0cf0*/  IMAD.MOV.U32 R12, RZ, RZ, R16 ;  /* 0x000000ffff0c7224 */ /* 0x000fe200078e0010 */
[----:B------:R-:W-:-:S05]  /*0d00*/  MOV R13, R19 ;  /* 0x00000013000d7202 */ /* 0x000fca0000000f00 */
[----:B------:R-:W2:Y:S01]  /*0d10*/  LDG.E R19, desc[UR10][R12.64+-0x20] ;  /* 0xffffe00a0c137981 */ /* 0x000ea2000c1e1900 */
[----:B-1----:R-:W-:-:S04]  /*0d20*/  IMAD.WIDE R10, R3, 0x4, R12 ;  /* 0x00000004030a7825 */ /* 0x002fc800078e020c */
[----:B--2---:R-:W-:-:S05]  /*0d30*/  FADD R19, R19, R0 ;  /* 0x0000000013137221 */ /* 0x004fca0000000000 */
[----:B------:R0:W-:Y:S04]  /*0d40*/  STG.E desc[UR10][R10.64+-0x20], R19 ;  /* 0xffffe0130a007986 */ /* 0x0001e8000c10190a */
[----:B------:R-:W2:Y:S02]  /*0d50*/  LDG.E R0, desc[UR10][R12.64+-0x1c] ;  /* 0xffffe40a0c007981 */ /* 0x000ea4000c1e1900 */
[----:B--2---:R-:W-:-:S05]  /*0d60*/  FADD R21, R19, R0 ;  /* 0x0000000013157221 */ /* 0x004fca0000000000 */
[----:B------:R1:W-:Y:S04]  /*0d70*/  STG.E desc[UR10][R10.64+-0x1c], R21 ;  /* 0xffffe4150a007986 */ /* 0x0003e8000c10190a */
[----:B------:R-:W2:Y:S02]  /*0d80*/  LDG.E R0, desc[UR10][R12.64+-0x18] ;  /* 0xffffe80a0c007981 */ /* 0x000ea4000c1e1900 */
[----:B--2---:R-:W-:-:S05]  /*0d90*/  FADD R23, R21, R0 ;  /* 0x0000000015177221 */ /* 0x004fca0000000000 */
[----:B------:R2:W-:Y:S04]  /*0da0*/  STG.E desc[UR10][R10.64+-0x18], R23 ;  /* 0xffffe8170a007986 */ /* 0x0005e8000c10190a */
[----:B------:R-:W3:Y:S02]  /*0db0*/  LDG.E R0, desc[UR10][R12.64+-0x14] ;  /* 0xffffec0a0c007981 */ /* 0x000ee4000c1e1900 */
[----:B---3--:R-:W-:-:S05]  /*0dc0*/  FADD R25, R23, R0 ;  /* 0x0000000017197221 */ /* 0x008fca0000000000 */
[----:B------:R3:W-:Y:S04]  /*0dd0*/  STG.E desc[UR10][R10.64+-0x14], R25 ;  /* 0xffffec190a007986 */ /* 0x0007e8000c10190a */
[----:B------:R-:W0:Y:S02]  /*0de0*/  LDG.E R0, desc[UR10][R12.64+-0x10] ;  /* 0xfffff00a0c007981 */ /* 0x000e24000c1e1900 */
[----:B0-----:R-:W-:-:S05]  /*0df0*/  FADD R19, R25, R0 ;  /* 0x0000000019137221 */ /* 0x001fca0000000000 */
[----:B------:R0:W-:Y:S04]  /*0e00*/  STG.E desc[UR10][R10.64+-0x10], R19 ;  /* 0xfffff0130a007986 */ /* 0x0001e8000c10190a */
[----:B------:R-:W1:Y:S02]  /*0e10*/  LDG.E R0, desc[UR10][R12.64+-0xc] ;  /* 0xfffff40a0c007981 */ /* 0x000e64000c1e1900 */
[----:B-1----:R-:W-:-:S05]  /*0e20*/  FADD R21, R19, R0 ;  /* 0x0000000013157221 */ /* 0x002fca0000000000 */
        /* <DEDUP_REMOVED lines=18> */
[----:B------:R-:W-:Y:S04]  /*0f50*/  STG.E desc[UR10][R10.64+0xc], R25 ;  /* 0x00000c190a007986 */ /* 0x000fe8000c10190a */
        /* <DEDUP_REMOVED lines=9> */
[----:B------:R-:W2:Y:S01]  /*0ff0*/  LDG.E R0, desc[UR10][R12.64+0x1c] ;  /* 0x00001c0a0c007981 */ /* 0x000ea2000c1e1900 */
[----:B------:R-:W-:Y:S01]  /*1000*/  VIADD R2, R2, 0x10 ;  /* 0x0000001002027836 */ /* 0x000fe20000000000 */
[----:B------:R-:W-:-:S04]  /*1010*/  IADD3 R16, P2, PT, R12, 0x40, RZ ;  /* 0x000000400c107810 */ /* 0x000fc80007f5e0ff */
[----:B------:R-:W-:Y:S01]  /*1020*/  ISETP.NE.AND P1, PT, R2, RZ, PT ;  /* 0x000000ff0200720c */ /* 0x000fe20003f25270 */
[----:B0-----:R-:W-:Y:S02]  /*1030*/  IMAD.X R19, RZ, RZ, R13, P2 ;  /* 0x000000ffff137224 */ /* 0x001fe400010e060d */
[----:B--2---:R-:W-:-:S05]  /*1040*/  FADD R0, R23, R0 ;  /* 0x0000000017007221 */ /* 0x004fca0000000000 */
[----:B------:R1:W-:Y:S05]  /*1050*/  STG.E desc[UR10][R10.64+0x1c], R0 ;  /* 0x00001c000a007986 */ /* 0x0003ea000c10190a */
[----:B------:R-:W-:Y:S05]  /*1060*/  @P1 BRA `(.L_x_22) ;  /* 0xfffffffc00201947 */ /* 0x000fea000383ffff */
.L_x_21:
[----:B------:R-:W-:Y:S05]  /*1070*/  BSYNC.RECONVERGENT B1 ;  /* 0x0000000000017941 */ /* 0x000fea0003800200 */
.L_x_20:
[----:B------:R-:W-:Y:S05]  /*1080*/  @!P0 BRA `(.L_x_19) ;  /* 0x0000000400188947 */ /* 0x000fea0003800000 */
[----:B------:R-:W-:Y:S01]  /*1090*/  ISETP.GE.U32.AND P0, PT, R8, 0x8, PT ;  /* 0x000000080800780c */ /* 0x000fe20003f06070 */
[----:B------:R-:W-:Y:S01]  /*10a0*/  BSSY.RECONVERGENT B1, `(.L_x_23) ;  /* 0x000001f000017945 */ /* 0x000fe20003800200 */
[----:B------:R-:W-:-:S04]  /*10b0*/  LOP3.LUT R2, R9, 0x7, RZ, 0xc0, !PT ;  /* 0x0000000709027812 */ /* 0x000fc800078ec0ff */
[----:B------:R-:W-:-:S07]  /*10c0*/  ISETP.NE.AND P1, PT, R2, RZ, PT ;  /* 0x000000ff0200720c */ /* 0x000fce0003f25270 */
[----:B------:R-:W-:Y:S06]  /*10d0*/  @!P0 BRA `(.L_x_24) ;  /* 0x00000000006c8947 */ /* 0x000fec0003800000 */
[----:B------:R-:W-:-:S05]  /*10e0*/  IMAD.WIDE.U32 R12, R17, 0x4, R6 ;  /* 0x00000004110c7825 */ /* 0x000fca00078e0006 */
[----:B------:R-:W2:Y:S01]  /*10f0*/  LDG.E R19, desc[UR10][R12.64] ;  /* 0x0000000a0c137981 */ /* 0x000ea2000c1e1900 */
[----:B-1----:R-:W-:-:S04]  /*1100*/  IMAD.WIDE.U32 R10, R17, 0x4, R4 ;  /* 0x00000004110a7825 */ /* 0x002fc800078e0004 */
        /* <DEDUP_REMOVED lines=21> */
[----:B------:R-:W-:Y:S01]  /*1260*/  IADD3 R17, PT, PT, R17, 0x8, RZ ;  /* 0x0000000811117810 */ /* 0x000fe20007ffe0ff */
[----:B--2---:R-:W-:-:S05]  /*1270*/  FADD R0, R23, R0 ;  /* 0x0000000017007221 */ /* 0x004fca0000000000 */
[----:B------:R3:W-:Y:S02]  /*1280*/  STG.E desc[UR10][R10.64+0x1c], R0 ;  /* 0x00001c000a007986 */ /* 0x0007e4000c10190a */
.L_x_24:
[----:B------:R-:W-:Y:S05]  /*1290*/  BSYNC.RECONVERGENT B1 ;  /* 0x0000000000017941 */ /* 0x000fea0003800200 */
.L_x_23:
[----:B------:R-:W-:Y:S05]  /*12a0*/  @!P1 BRA `(.L_x_19) ;  /* 0x0000000000909947 */ /* 0x000fea0003800000 */
[----:B------:R-:W-:Y:S01]  /*12b0*/  ISETP.GE.U32.AND P0, PT, R2, 0x4, PT ;  /* 0x000000040200780c */ /* 0x000fe20003f06070 */
[----:B------:R-:W-:Y:S01]  /*12c0*/  BSSY.RECONVERGENT B1, `(.L_x_25) ;  /* 0x0000013000017945 */ /* 0x000fe20003800200 */
[----:B------:R-:W-:-:S04]  /*12d0*/  LOP3.LUT R8, R9, 0x3, RZ, 0xc0, !PT ;  /* 0x0000000309087812 */ /* 0x000fc800078ec0ff */
[----:B------:R-:W-:-:S07]  /*12e0*/  ISETP.NE.AND P1, PT, R8, RZ, PT ;  /* 0x000000ff0800720c */ /* 0x000fce0003f25270 */
[----:B------:R-:W-:Y:S06]  /*12f0*/  @!P0 BRA `(.L_x_26) ;  /* 0x00000000003c8947 */ /* 0x000fec0003800000 */
[----:B------:R-:W-:-:S05]  /*1300*/  IMAD.WIDE.U32 R12, R17, 0x4, R6 ;  /* 0x00000004110c7825 */ /* 0x000fca00078e0006 */
[----:B---3--:R-:W2:Y:S01]  /*1310*/  LDG.E R19, desc[UR10][R12.64] ;  /* 0x0000000a0c137981 */ /* 0x008ea2000c1e1900 */
        /* <DEDUP_REMOVED lines=9> */
[----:B------:R-:W2:Y:S01]  /*13b0*/  LDG.E R0, desc[UR10][R12.64+0xc] ;  /* 0x00000c0a0c007981 */ /* 0x000ea2000c1e1900 */
[----:B------:R-:W-:Y:S02]  /*13c0*/  VIADD R17, R17, 0x4 ;  /* 0x0000000411117836 */ /* 0x000fe40000000000 */
[----:B--2---:R-:W-:-:S05]  /*13d0*/  FADD R0, R23, R0 ;  /* 0x0000000017007221 */ /* 0x004fca0000000000 */
[----:B------:R0:W-:Y:S02]  /*13e0*/  STG.E desc[UR10][R10.64+0xc], R0 ;  /* 0x00000c000a007986 */ /* 0x0001e4000c10190a */
.L_x_26:
[----:B------:R-:W-:Y:S05]  /*13f0*/  BSYNC.RECONVERGENT B1 ;  /* 0x0000000000017941 */ /* 0x000fea0003800200 */
.L_x_25:
[----:B------:R-:W-:Y:S05]  /*1400*/  @!P1 BRA `(.L_x_19) ;  /* 0x0000000000389947 */ /* 0x000fea0003800000 */
[----:B------:R-:W2:Y:S01]  /*1410*/  LDCU.64 UR6, c[0x0][0x398] ;  /* 0x00007300ff0677ac */ /* 0x000ea20008000a00 */
[----:B01-3--:R-:W-:-:S04]  /*1420*/  IMAD.WIDE.U32 R10, R17, 0x4, R14 ;  /* 0x00000004110a7825 */ /* 0x00bfc800078e000e */
[----:B------:R-:W-:Y:S01]  /*1430*/  IMAD.MOV R2, RZ, RZ, -R8 ;  /* 0x000000ffff027224 */ /* 0x000fe200078e0a08 */
[----:B--2---:R-:W-:-:S04]  /*1440*/  IADD3 R12, P0, PT, R10, UR6, RZ ;  /* 0x000000060a0c7c10 */ /* 0x004fc8000ff1e0ff */
[----:B------:R-:W-:-:S09]  /*1450*/  IADD3.X R13, PT, PT, R11, UR7, RZ, P0, !PT ;  /* 0x000000070b0d7c10 */ /* 0x000fd200087fe4ff */
.L_x_27:
[----:B--2---:R0:W2:Y:S01]  /*1460*/  LDG.E R17, desc[UR10][R12.64] ;  /* 0x0000000a0c117981 */ /* 0x0040a2000c1e1900 */
[----:B------:R-:W-:Y:S01]  /*1470*/  IMAD.WIDE R10, R3, 0x4, R12 ;  /* 0x00000004030a7825 */ /* 0x000fe200078e020c */
[----:B------:R-:W-:-:S04]  /*1480*/  IADD3 R2, PT, PT, R2, 0x1, RZ ;  /* 0x0000000102027810 */ /* 0x000fc80007ffe0ff */
[----:B------:R-:W-:Y:S02]  /*1490*/  ISETP.NE.AND P0, PT, R2, RZ, PT ;  /* 0x000000ff0200720c */ /* 0x000fe40003f05270 */
[----:B0-----:R-:W-:-:S05]  /*14a0*/  IADD3 R12, P1, PT, R12, 0x4, RZ ;  /* 0x000000040c0c7810 */ /* 0x001fca0007f3e0ff */
[----:B------:R-:W-:Y:S02]  /*14b0*/  IMAD.X R13, RZ, RZ, R13, P1 ;  /* 0x000000ffff0d7224 */ /* 0x000fe400008e060d */
[----:B--2---:R-:W-:-:S05]  /*14c0*/  FADD R0, R17, R0 ;  /* 0x0000000011007221 */ /* 0x004fca0000000000 */
[----:B------:R2:W-:Y:S01]  /*14d0*/  STG.E desc[UR10][R10.64], R0 ;  /* 0x000000000a007986 */ /* 0x0005e2000c10190a */
[----:B------:R-:W-:Y:S05]  /*14e0*/  @P0 BRA `(.L_x_27) ;  /* 0xfffffffc00dc0947 */ /* 0x000fea000383ffff */
.L_x_19:
[----:B------:R-:W-:Y:S05]  /*14f0*/  BSYNC.RECONVERGENT B0 ;  /* 0x0000000000007941 */ /* 0x000fea0003800200 */
.L_x_18:
[----:B------:R-:W-:Y:S06]  /*1500*/  BAR.SYNC.DEFER_BLOCKING 0x0 ;  /* 0x0000000000007b1d */ /* 0x000fec0000010000 */
.L_x_1:
[----:B------:R-:W4:Y:S01]  /*1510*/  S2R R12, SR_TID.X ;  /* 0x00000000000c7919 */ /* 0x000f220000002100 */
[----:B------:R-:W-:Y:S01]  /*1520*/  BSSY.RECONVERGENT B0, `(.L_x_28) ;  /* 0x000000a000007945 */ /* 0x000fe20003800200 */
[----:B----4-:R-:W-:-:S13]  /*1530*/  ISETP.GE.AND P0, PT, R12, R9, PT ;  /* 0x000000090c00720c */ /* 0x010fda0003f06270 */
[----:B------:R-:W-:Y:S05]  /*1540*/  @P0 BRA `(.L_x_29) ;  /* 0x00000000001c0947 */ /* 0x000fea0003800000 */
[----:B0123--:R-:W0:Y:S01]  /*1550*/  LDC R11, c[0x0][0x360] ;  /* 0x0000d800ff0b7b82 */ /* 0x00fe220000000800 */
[----:B------:R-:W-:-:S07]  /*1560*/  IMAD.MOV.U32 R0, RZ, RZ, R12 ;  /* 0x000000ffff007224 */ /* 0x000fce00078e000c */
.L_x_30:
[----:B------:R-:W-:Y:S01]  /*1570*/  IMAD.WIDE R2, R0, 0x4, R6 ;  /* 0x0000000400027825 */ /* 0x000fe200078e0206 */
[----:B0-----:R-:W-:-:S04]  /*1580*/  IADD3 R0, PT, PT, R11, R0, RZ ;  /* 0x000000000b007210 */ /* 0x001fc80007ffe0ff */
[----:B------:R4:W-:Y:S01]  /*1590*/  STG.E desc[UR10][R2.64], RZ ;  /* 0x000000ff02007986 */ /* 0x0009e2000c10190a */
[----:B------:R-:W-:-:S13]  /*15a0*/  ISETP.GE.AND P0, PT, R0, R9, PT ;  /* 0x000000090000720c */ /* 0x000fda0003f06270 */
[----:B----4-:R-:W-:Y:S05]  /*15b0*/  @!P0 BRA `(.L_x_30) ;  /* 0xfffffffc00ec8947 */ /* 0x010fea000383ffff */
.L_x_29:
[----:B------:R-:W-:Y:S05]  /*15c0*/  BSYNC.RECONVERGENT B0 ;  /* 0x0000000000007941 */ /* 0x000fea0003800200 */
.L_x_28:
[----:B------:R-:W4:Y:S01]  /*15d0*/  LDCU UR6, c[0x0][0x3b4] ;  /* 0x00007680ff0677ac */ /* 0x000f220008000800 */
[----:B0123--:R-:W0:Y:S01]  /*15e0*/  LDC.64 R10, c[0x0][0x3a8] ;  /* 0x0000ea00ff0a7b82 */ /* 0x00fe220000000a00 */
[----:B------:R-:W1:Y:S01]  /*15f0*/  LDCU UR5, c[0x0][0x3a4] ;  /* 0x00007480ff0577ac */ /* 0x000e620008000800 */
[----:B------:R-:W2:Y:S01]  /*1600*/  LDCU UR8, c[0x0][0x3b4] ;  /* 0x00007680ff0877ac */ /* 0x000ea20008000800 */
[----:B----4-:R-:W-:Y:S01]  /*1610*/  IMAD.U32 R13, RZ, RZ, UR6 ;  /* 0x00000006ff0d7e24 */ /* 0x010fe2000f8e00ff */
[----:B------:R-:W3:Y:S04]  /*1620*/  LDCU.64 UR6, c[0x0][0x380] ;  /* 0x00007000ff0677ac */ /* 0x000ee80008000a00 */
[----:B------:R-:W-:Y:S01]  /*1630*/  BAR.SYNC.DEFER_BLOCKING 0x0 ;  /* 0x0000000000007b1d */ /* 0x000fe20000010000 */
[----:B------:R-:W-:Y:S01]  /*1640*/  ISETP.GE.AND P0, PT, R12, R13, PT ;  /* 0x0000000d0c00720c */ /* 0x000fe20003f06270 */
[----:B0-----:R-:W-:-:S04]  /*1650*/  IMAD R11, R11, R10, RZ ;  /* 0x0000000a0b0b7224 */ /* 0x001fc800078e02ff */
[----:B-1----:R-:W-:-:S08]  /*1660*/  IMAD R10, R11, UR5, RZ ;  /* 0x000000050b0a7c24 */ /* 0x002fd0000f8e02ff */
[----:B--23--:R-:W-:Y:S05]  /*1670*/  @P0 BRA `(.L_x_31) ;  /* 0x0000000000ac0947 */ /* 0x00cfea0003800000 */
[----:B------:R-:W-:Y:S01]  /*1680*/  IABS R0, R11 ;  /* 0x0000000b00007213 */ /* 0x000fe20000000000 */
[----:B------:R-:W0:Y:S01]  /*1690*/  LDC R2, c[0x0][0x360] ;  /* 0x0000d800ff027b82 */ /* 0x000e220000000800 */
[----:B------:R-:W-:Y:S01]  /*16a0*/  IMAD.MOV.U32 R8, RZ, RZ, RZ ;  /* 0x000000ffff087224 */ /* 0x000fe200078e00ff */
[----:B------:R-:W-:Y:S01]  /*16b0*/  ISETP.NE.AND P0, PT, R11, RZ, PT ;  /* 0x000000ff0b00720c */ /* 0x000fe20003f05270 */
[----:B------:R-:W1:Y:S08]  /*16c0*/  I2F.RP R13, R0 ;  /* 0x00000000000d7306 */ /* 0x000e700000209400 */
[----:B-1----:R-:W1:Y:S02]  /*16d0*/  MUFU.RCP R13, R13 ;  /* 0x0000000d000d7308 */ /* 0x002e640000001000 */
[----:B-1----:R-:W-:-:S06]  /*16e0*/  VIADD R16, R13, 0xffffffe ;  /* 0x0ffffffe0d107836 */ /* 0x002fcc0000000000 */
[----:B------:R-:W1:Y:S02]  /*16f0*/  F2I.FTZ.U32.TRUNC.NTZ R9, R16 ;  /* 0x0000001000097305 */ /* 0x000e64000021f000 */
[----:B-1----:R-:W-:-:S05]  /*1700*/  IADD3 R3, PT, PT, RZ, -R9, RZ ;  /* 0x80000009ff037210 */ /* 0x002fca0007ffe0ff */
[----:B------:R-:W-:-:S04]  /*1710*/  IMAD R3, R3, R0, RZ ;  /* 0x0000000003037224 */ /* 0x000fc800078e02ff */
[----:B------:R-:W-:Y:S01]  /*1720*/  IMAD.HI.U32 R3, R9, R3, R8 ;  /* 0x0000000309037227 */ /* 0x000fe200078e0008 */
[----:B------:R-:W-:-:S03]  /*1730*/  LOP3.LUT R9, RZ, R11, RZ, 0x33, !PT ;  /* 0x0000000bff097212 */ /* 0x000fc600078e33ff */
[----:B0-----:R-:W-:-:S07]  /*1740*/  IMAD.MOV.U32 R8, RZ, RZ, R12 ;  /* 0x000000ffff087224 */ /* 0x001fce00078e000c */
.L_x_32:
[----:B------:R-:W-:Y:S02]  /*1750*/  IABS R13, R11 ;  /* 0x0000000b000d7213 */ /* 0x000fe40000000000 */
[----:B0-----:R-:W-:Y:S02]  /*1760*/  IABS R16, R8 ;  /* 0x0000000800107213 */ /* 0x001fe40000000000 */
[----:B------:R-:W-:-:S03]  /*1770*/  IADD3 R17, PT, PT, RZ, -R13, RZ ;  /* 0x8000000dff117210 */ /* 0x000fc60007ffe0ff */
[----:B------:R-:W-:-:S04]  /*1780*/  IMAD.HI.U32 R13, R3, R16, RZ ;  /* 0x00000010030d7227 */ /* 0x000fc800078e00ff */
[----:B------:R-:W-:Y:S01]  /*1790*/  IMAD R17, R13, R17, R16 ;  /* 0x000000110d117224 */ /* 0x000fe200078e0210 */
[----:B------:R-:W-:-:S04]  /*17a0*/  IABS R16, R11 ;  /* 0x0000000b00107213 */ /* 0x000fc80000000000 */
[----:B------:R-:W-:-:S13]  /*17b0*/  ISETP.GT.U32.AND P2, PT, R0, R17, PT ;  /* 0x000000110000720c */ /* 0x000fda0003f44070 */
[----:B------:R-:W-:Y:S01]  /*17c0*/  @!P2 IMAD.IADD R17, R17, 0x1, -R16 ;  /* 0x000000011111a824 */ /* 0x000fe200078e0a10 */
[----:B------:R-:W-:Y:S01]  /*17d0*/  LOP3.LUT R16, R8, R11, RZ, 0x3c, !PT ;  /* 0x0000000b08107212 */ /* 0x000fe200078e3cff */
[----:B------:R-:W-:-:S03]  /*17e0*/  @!P2 VIADD R13, R13, 0x1 ;  /* 0x000000010d0da836 */ /* 0x000fc60000000000 */
[----:B------:R-:W-:Y:S02]  /*17f0*/  ISETP.GE.U32.AND P1, PT, R17, R0, PT ;  /* 0x000000001100720c */ /* 0x000fe40003f26070 */
[----:B------:R-:W-:-:S11]  /*1800*/  ISETP.GE.AND P3, PT, R16, RZ, PT ;  /* 0x000000ff1000720c */ /* 0x000fd60003f66270 */
[----:B------:R-:W-:-:S05]  /*1810*/  @P1 IADD3 R13, PT, PT, R13, 0x1, RZ ;  /* 0x000000010d0d1810 */ /* 0x000fca0007ffe0ff */
[----:B------:R-:W-:-:S05]  /*1820*/  @!P3 IMAD.MOV R13, RZ, RZ, -R13 ;  /* 0x000000ffff0db224 */ /* 0x000fca00078e0a0d */
[----:B------:R-:W-:-:S05]  /*1830*/  SEL R13, R9, R13, !P0 ;  /* 0x0000000d090d7207 */ /* 0x000fca0004000000 */
[----:B------:R-:W-:Y:S02]  /*1840*/  IMAD.MOV R17, RZ, RZ, -R13 ;  /* 0x000000ffff117224 */ /* 0x000fe400078e0a0d */
[----:B------:R-:W-:Y:S02]  /*1850*/  IMAD R16, R13, R10, UR4 ;  /* 0x000000040d107e24 */ /* 0x000fe4000f8e020a */
[----:B------:R-:W-:-:S05]  /*1860*/  IMAD R13, R11, R17, R8 ;  /* 0x000000110b0d7224 */ /* 0x000fca00078e0208 */
[----:B------:R-:W-:-:S04]  /*1870*/  IADD3 R13, PT, PT, R13, R16, RZ ;  /* 0x000000100d0d7210 */ /* 0x000fc80007ffe0ff */
[----:B------:R-:W-:-:S04]  /*1880*/  IADD3 R18, P1, PT, R13, UR6, RZ ;  /* 0x000000060d127c10 */ /* 0x000fc8000ff3e0ff */
[----:B------:R-:W-:-:S05]  /*1890*/  LEA.HI.X.SX32 R19, R13, UR7, 0x1, P1 ;  /* 0x000000070d137c11 */ /* 0x000fca00088f0eff */
[----:B------:R-:W2:Y:S01]  /*18a0*/  LDG.E.U8 R17, desc[UR10][R18.64] ;  /* 0x0000000a12117981 */ /* 0x000ea2000c1e1100 */
[----:B------:R-:W-:Y:S01]  /*18b0*/  IMAD.IADD R8, R2, 0x1, R8 ;  /* 0x0000000102087824 */ /* 0x000fe200078e0208 */
[----:B------:R-:W-:Y:S01]  /*18c0*/  MOV R13, UR8 ;  /* 0x00000008000d7c02 */ /* 0x000fe20008000f00 */
[----:B------:R-:W-:Y:S01]  /*18d0*/  IMAD.MOV.U32 R21, RZ, RZ, 0x3f800000 ;  /* 0x3f800000ff157424 */ /* 0x000fe200078e00ff */
[----:B------:R-:W-:Y:S05]  /*18e0*/  YIELD ;  /* 0x0000000000007946 */ /* 0x000fea0003800000 */
[----:B------:R-:W-:Y:S01]  /*18f0*/  ISETP.GE.AND P1, PT, R8, R13, PT ;  /* 0x0000000d0800720c */ /* 0x000fe20003f26270 */
[----:B--2---:R-:W-:-:S05]  /*1900*/  IMAD.WIDE.U32 R16, R17, 0x4, R6 ;  /* 0x0000000411107825 */ /* 0x004fca00078e0006 */
[----:B------:R0:W-:Y:S07]  /*1910*/  REDG.E.ADD.F32.FTZ.RN.STRONG.GPU desc[UR10][R16.64], R21 ;  /* 0x00000015100079a6 */ /* 0x0001ee000c12f30a */
[----:B------:R-:W-:Y:S05]  /*1920*/  @!P1 BRA `(.L_x_32) ;  /* 0xfffffffc00889947 */ /* 0x000fea000383ffff */
.L_x_31:
[----:B------:R-:W1:Y:S02]  /*1930*/  LDCU UR5, c[0x0][0x3b0] ;  /* 0x00007600ff0577ac */ /* 0x000e640008000800 */
[----:B-1----:R-:W-:Y:S01]  /*1940*/  MOV R23, UR5 ;  /* 0x0000000500177c02 */ /* 0x002fe20008000f00 */
[----:B------:R-:W-:Y:S05]  /*1950*/  WARPSYNC.ALL ;  /* 0x0000000000007948 */ /* 0x000fea0003800000 */
[----:B------:R-:W-:Y:S01]  /*1960*/  BAR.SYNC.DEFER_BLOCKING 0x0 ;  /* 0x0000000000007b1d */ /* 0x000fe20000010000 */
[----:B------:R-:W-:-:S05]  /*1970*/  ISETP.GE.AND P0, PT, R12, R23, PT ;  /* 0x000000170c00720c */ /* 0x000fca0003f06270 */
[----:B------:R-:W-:Y:S08]  /*1980*/  BSSY.RECONVERGENT B0, `(.L_x_33) ;  /* 0x000001b000007945 */ /* 0x000ff00003800200 */
[----:B------:R-:W-:Y:S05]  /*1990*/  @P0 BRA `(.L_x_34) ;  /* 0x0000000000640947 */ /* 0x000fea0003800000 */
[----:B------:R-:W-:Y:S01]  /*19a0*/  I2FP.F32.S32 R0, R13 ;  /* 0x0000000d00007245 */ /* 0x000fe20000201400 */
[----:B------:R-:W1:Y:S01]  /*19b0*/  LDC R3, c[0x0][0x360] ;  /* 0x0000d800ff037b82 */ /* 0x000e620000000800 */
[----:B------:R-:W-:Y:S03]  /*19c0*/  BSSY.RECONVERGENT B1, `(.L_x_35) ;  /* 0x000000d000017945 */ /* 0x000fe60003800200 */
[----:B------:R-:W-:-:S04]  /*19d0*/  FADD R0, R0, 9.9999999392252902908e-09 ;  /* 0x322bcc7700007421 */ /* 0x000fc80000000000 */
[----:B------:R-:W-:-:S05]  /*19e0*/  VIADD R2, R0, 0x1800000 ;  /* 0x0180000000027836 */ /* 0x000fca0000000000 */
[----:B------:R-:W-:-:S04]  /*19f0*/  LOP3.LUT R2, R2, 0x7f800000, RZ, 0xc0, !PT ;  /* 0x7f80000002027812 */ /* 0x000fc800078ec0ff */
[----:B------:R-:W-:-:S13]  /*1a00*/  ISETP.GT.U32.AND P0, PT, R2, 0x1ffffff, PT ;  /* 0x01ffffff0200780c */ /* 0x000fda0003f04070 */
[----:B------:R-:W-:Y:S05]  /*1a10*/  @P0 BRA `(.L_x_36) ;  /* 0x00000000000c0947 */ /* 0x000fea0003800000 */
[----:B0-----:R-:W-:-:S07]  /*1a20*/  MOV R16, 0x1a40 ;  /* 0x00001a4000107802 */ /* 0x001fce0000000f00 */
[----:B-1----:R-:W-:Y:S05]  /*1a30*/  CALL.REL.NOINC `($__internal_0_$__cuda_sm20_rcp_rn_f32_slowpath) ;  /* 0x00000010007c7944 */ /* 0x002fea0003c00000 */
[----:B------:R-:W-:Y:S05]  /*1a40*/  BRA `(.L_x_37) ;  /* 0x0000000000107947 */ /* 0x000fea0003800000 */
.L_x_36:
[----:B------:R-:W2:Y:S02]  /*1a50*/  MUFU.RCP R9, R0 ;  /* 0x0000000000097308 */ /* 0x000ea40000001000 */
[----:B--2---:R-:W-:-:S04]  /*1a60*/  FFMA R2, R0, R9, -1 ;  /* 0xbf80000000027423 */ /* 0x004fc80000000009 */
[----:B------:R-:W-:-:S04]  /*1a70*/  FADD.FTZ R2, -R2, -RZ ;  /* 0x800000ff02027221 */ /* 0x000fc80000010100 */
[----:B------:R-:W-:-:S07]  /*1a80*/  FFMA R2, R9, R2, R9 ;  /* 0x0000000209027223 */ /* 0x000fce0000000009 */
.L_x_37:
[----:B------:R-:W-:Y:S05]  /*1a90*/  BSYNC.RECONVERGENT B1 ;  /* 0x0000000000017941 */ /* 0x000fea0003800200 */
.L_x_35:
[----:B------:R-:W2:Y:S01]  /*1aa0*/  LDC R23, c[0x0][0x3b0] ;  /* 0x0000ec00ff177b82 */ /* 0x000ea20000000800 */
[----:B------:R-:W-:-:S07]  /*1ab0*/  MOV R0, R12 ;  /* 0x0000000c00007202 */ /* 0x000fce0000000f00 */
.L_x_38:
[----:B---3--:R-:W-:-:S05]  /*1ac0*/  IMAD.WIDE R8, R0, 0x4, R6 ;  /* 0x0000000400087825 */ /* 0x008fca00078e0206 */
[----:B------:R-:W3:Y:S01]  /*1ad0*/  LDG.E R13, desc[UR10][R8.64] ;  /* 0x0000000a080d7981 */ /* 0x000ee2000c1e1900 */
[----:B-1----:R-:W-:-:S05]  /*1ae0*/  IMAD.IADD R0, R3, 0x1, R0 ;  /* 0x0000000103007824 */ /* 0x002fca00078e0200 */
[----:B--2---:R-:W-:Y:S01]  /*1af0*/  ISETP.GE.AND P0, PT, R0, R23, PT ;  /* 0x000000170000720c */ /* 0x004fe20003f06270 */
[----:B---3--:R-:W-:-:S05]  /*1b00*/  FMUL R13, R13, R2 ;  /* 0x000000020d0d7220 */ /* 0x008fca0000400000 */
[----:B------:R3:W-:Y:S07]  /*1b10*/  STG.E desc[UR10][R8.64], R13 ;  /* 0x0000000d08007986 */ /* 0x0007ee000c10190a */
[----:B------:R-:W-:Y:S05]  /*1b20*/  @!P0 BRA `(.L_x_38) ;  /* 0xfffffffc00e48947 */ /* 0x000fea000383ffff */
.L_x_34:
[----:B------:R-:W-:Y:S05]  /*1b30*/  BSYNC.RECONVERGENT B0 ;  /* 0x0000000000007941 */ /* 0x000fea0003800200 */
.L_x_33:
[----:B------:R-:W-:Y:S01]  /*1b40*/  BAR.SYNC.DEFER_BLOCKING 0x0 ;  /* 0x0000000000007b1d */ /* 0x000fe20000010000 */
[C---:B------:R-:W-:Y:S01]  /*1b50*/  ISETP.GE.AND P0, PT, R23.reuse, 0x1, PT ;  /* 0x000000011700780c */ /* 0x040fe20003f06270 */
[----:B---3--:R-:W-:-:S03]  /*1b60*/  IMAD.WIDE R8, R23, 0x4, R6 ;  /* 0x0000000417087825 */ /* 0x008fc600078e0206 */
[----:B------:R-:W-:Y:S01]  /*1b70*/  ISETP.NE.OR P0, PT, R12, RZ, !P0 ;  /* 0x000000ff0c00720c */ /* 0x000fe20004705670 */
[----:B------:R-:W-:-:S12]  /*1b80*/  BSSY.RECONVERGENT B0, `(.L_x_39) ;  /* 0x0000090000007945 */ /* 0x000fd80003800200 */
[----:B------:R-:W-:Y:S05]  /*1b90*/  @P0 BRA `(.L_x_40) ;  /* 0x0000000800380947 */ /* 0x000fea0003800000 */
[C---:B------:R-:W-:Y:S01]  /*1ba0*/  ISETP.GE.U32.AND P1, PT, R23.reuse, 0x10, PT ;  /* 0x000000101700780c */ /* 0x040fe20003f26070 */
[----:B------:R-:W-:Y:S01]  /*1bb0*/  BSSY.RECONVERGENT B1, `(.L_x_41) ;  /* 0x0000045000017945 */ /* 0x000fe20003800200 */
[----:B------:R-:W-:Y:S01]  /*1bc0*/  LOP3.LUT R20, R23, 0xf, RZ, 0xc0, !PT ;  /* 0x0000000f17147812 */ /* 0x000fe200078ec0ff */
[----:B------:R-:W-:Y:S02]  /*1bd0*/  HFMA2 R0, -RZ, RZ, 0, 0 ;  /* 0x00000000ff007431 */ /* 0x000fe400000001ff */
[----:B------:R-:W-:Y:S01]  /*1be0*/  IMAD.MOV.U32 R13, RZ, RZ, RZ ;  /* 0x000000ffff0d7224 */ /* 0x000fe200078e00ff */
[----:B------:R-:W-:-:S07]  /*1bf0*/  ISETP.NE.AND P0, PT, R20, RZ, PT ;  /* 0x000000ff1400720c */ /* 0x000fce0003f05270 */
[----:B------:R-:W-:Y:S06]  /*1c00*/  @!P1 BRA `(.L_x_42) ;  /* 0x0000000000fc9947 */ /* 0x000fec0003800000 */
[----:B------:R-:W1:Y:S01]  /*1c10*/  LDCU.64 UR6, c[0x0][0x398] ;  /* 0x00007300ff0677ac */ /* 0x000e620008000a00 */
[----:B------:R-:W-:Y:S02]  /*1c20*/  LOP3.LUT R13, R23, 0x7ffffff0, RZ, 0xc0, !PT ;  /* 0x7ffffff0170d7812 */ /* 0x000fe400078ec0ff */
[----:B------:R-:W-:-:S03]  /*1c30*/  MOV R0, RZ ;  /* 0x000000ff00007202 */ /* 0x000fc60000000f00 */
[----:B------:R-:W-:Y:S01]  /*1c40*/  IMAD.MOV R18, RZ, RZ, -R13 ;  /* 0x000000ffff127224 */ /* 0x000fe200078e0a0d */
[----:B-1----:R-:W-:-:S04]  /*1c50*/  IADD3 R19, P1, PT, R14, UR6, RZ ;  /* 0x000000060e137c10 */ /* 0x002fc8000ff3e0ff */
[----:B------:R-:W-:-:S04]  /*1c60*/  IADD3 R19, P2, PT, R19, 0x20, RZ ;  /* 0x0000002013137810 */ /* 0x000fc80007f5e0ff */
[----:B------:R-:W-:-:S09]  /*1c70*/  IADD3.X R22, PT, PT, RZ, UR7, R15, P2, P1 ;  /* 0x00000007ff167c10 */ /* 0x000fd200097e240f */
.L_x_43:
[----:B0-----:R-:W-:Y:S01]  /*1c80*/  MOV R16, R19 ;  /* 0x0000001300107202 */ /* 0x001fe20000000f00 */
[----:B------:R-:W-:-:S05]  /*1c90*/  IMAD.MOV.U32 R17, RZ, RZ, R22 ;  /* 0x000000ffff117224 */ /* 0x000fca00078e0016 */
        /* <DEDUP_REMOVED lines=47> */
[----:B------:R-:W-:Y:S02]  /*1f90*/  IADD3 R18, PT, PT, R18, 0x10, RZ ;  /* 0x0000001012127810 */ /* 0x000fe40007ffe0ff */
[----:B0-----:R-:W-:Y:S02]  /*1fa0*/  IADD3 R19, P2, PT, R16, 0x40, RZ ;  /* 0x0000004010137810 */ /* 0x001fe40007f5e0ff */
[----:B------:R-:W-:-:S03]  /*1fb0*/  ISETP.NE.AND P1, PT, R18, RZ, PT ;  /* 0x000000ff1200720c */ /* 0x000fc60003f25270 */
[----:B------:R-:W-:Y:S02]  /*1fc0*/  IMAD.X R22, RZ, RZ, R17, P2 ;  /* 0x000000ffff167224 */ /* 0x000fe400010e0611 */
[----:B--2---:R-:W-:-:S05]  /*1fd0*/  FADD R0, R25, R0 ;  /* 0x0000000019007221 */ /* 0x004fca0000000000 */
[----:B------:R1:W-:Y:S03]  /*1fe0*/  STG.E desc[UR10][R2.64+0x1c], R0 ;  /* 0x00001c0002007986 */ /* 0x0003e6000c10190a */
[----:B------:R-:W-:Y:S05]  /*1ff0*/  @P1 BRA `(.L_x_43) ;  /* 0xfffffffc00201947 */ /* 0x000fea000383ffff */
.L_x_42:
[----:B------:R-:W-:Y:S05]  /*2000*/  BSYNC.RECONVERGENT B1 ;  /* 0x0000000000017941 */ /* 0x000fea0003800200 */
.L_x_41:
[----:B------:R-:W-:Y:S05]  /*2010*/  @!P0 BRA `(.L_x_40) ;  /* 0x0000000400188947 */ /* 0x000fea0003800000 */
[----:B------:R-:W-:Y:S01]  /*2020*/  ISETP.GE.U32.AND P0, PT, R20, 0x8, PT ;  /* 0x000000081400780c */ /* 0x000fe20003f06070 */
[----:B------:R-:W-:Y:S01]  /*2030*/  BSSY.RECONVERGENT B1, `(.L_x_44) ;  /* 0x000001f000017945 */ /* 0x000fe20003800200 */
[----:B------:R-:W-:-:S04]  /*2040*/  LOP3.LUT R22, R23, 0x7, RZ, 0xc0, !PT ;  /* 0x0000000717167812 */ /* 0x000fc800078ec0ff */
[----:B------:R-:W-:-:S07]  /*2050*/  ISETP.NE.AND P1, PT, R22, RZ, PT ;  /* 0x000000ff1600720c */ /* 0x000fce0003f25270 */
[----:B------:R-:W-:Y:S06]  /*2060*/  @!P0 BRA `(.L_x_45) ;  /* 0x00000000006c8947 */ /* 0x000fec0003800000 */
[----:B0-----:R-:W-:-:S05]  /*2070*/  IMAD.WIDE.U32 R16, R13, 0x4, R6 ;  /* 0x000000040d107825 */ /* 0x001fca00078e0006 */
        /* <DEDUP_REMOVED lines=26> */
.L_x_45:
[----:B------:R-:W-:Y:S05]  /*2220*/  BSYNC.RECONVERGENT B1 ;  /* 0x0000000000017941 */ /* 0x000fea0003800200 */
.L_x_44:
[----:B------:R-:W-:Y:S05]  /*2230*/  @!P1 BRA `(.L_x_40) ;  /* 0x0000000000909947 */ /* 0x000fea0003800000 */
[----:B------:R-:W-:Y:S01]  /*2240*/  ISETP.GE.U32.AND P0, PT, R22, 0x4, PT ;  /* 0x000000041600780c */ /* 0x000fe20003f06070 */
[----:B------:R-:W-:Y:S01]  /*2250*/  BSSY.RECONVERGENT B1, `(.L_x_46) ;  /* 0x0000013000017945 */ /* 0x000fe20003800200 */
[----:B------:R-:W-:-:S04]  /*2260*/  LOP3.LUT R18, R23, 0x3, RZ, 0xc0, !PT ;  /* 0x0000000317127812 */ /* 0x000fc800078ec0ff */
[----:B------:R-:W-:-:S07]  /*2270*/  ISETP.NE.AND P1, PT, R18, RZ, PT ;  /* 0x000000ff1200720c */ /* 0x000fce0003f25270 */
[----:B------:R-:W-:Y:S06]  /*2280*/  @!P0 BRA `(.L_x_47) ;  /* 0x00000000003c8947 */ /* 0x000fec0003800000 */
[----:B0-----:R-:W-:-:S05]  /*2290*/  IMAD.WIDE.U32 R16, R13, 0x4, R6 ;  /* 0x000000040d107825 */ /* 0x001fca00078e0006 */
[----:B---3--:R-:W2:Y:S01]  /*22a0*/  LDG.E R19, desc[UR10][R16.64] ;  /* 0x0000000a10137981 */ /* 0x008ea2000c1e1900 */
[----:B-1----:R-:W-:-:S04]  /*22b0*/  IMAD.WIDE.U32 R2, R13, 0x4, R8 ;  /* 0x000000040d027825 */ /* 0x002fc800078e0008 */
[----:B--2---:R-:W-:-:S05]  /*22c0*/  FADD R19, R0, R19 ;  /* 0x0000001300137221 */ /* 0x004fca0000000000 */
[----:B------:R2:W-:Y:S04]  /*22d0*/  STG.E desc[UR10][R2.64], R19 ;  /* 0x0000001302007986 */ /* 0x0005e8000c10190a */
[----:B------:R-:W3:Y:S02]  /*22e0*/  LDG.E R0, desc[UR10][R16.64+0x4] ;  /* 0x0000040a10007981 */ /* 0x000ee4000c1e1900 */
[----:B---3--:R-:W-:-:S05]  /*22f0*/  FADD R21, R19, R0 ;  /* 0x0000000013157221 */ /* 0x008fca0000000000 */
[----:B------:R2:W-:Y:S04]  /*2300*/  STG.E desc[UR10][R2.64+0x4], R21 ;  /* 0x0000041502007986 */ /* 0x0005e8000c10190a */
[----:B------:R-:W3:Y:S02]  /*2310*/  LDG.E R0, desc[UR10][R16.64+0x8] ;  /* 0x0000080a10007981 */ /* 0x000ee4000c1e1900 */
[----:B---3--:R-:W-:-:S05]  /*2320*/  FADD R25, R21, R0 ;  /* 0x0000000015197221 */ /* 0x008fca0000000000 */
[----:B------:R2:W-:Y:S04]  /*2330*/  STG.E desc[UR10][R2.64+0x8], R25 ;  /* 0x0000081902007986 */ /* 0x0005e8000c10190a */
[----:B------:R-:W3:Y:S01]  /*2340*/  LDG.E R0, desc[UR10][R16.64+0xc] ;  /* 0x00000c0a10007981 */ /* 0x000ee2000c1e1900 */
[----:B------:R-:W-:Y:S02]  /*2350*/  VIADD R13, R13, 0x4 ;  /* 0x000000040d0d7836 */ /* 0x000fe40000000000 */
[----:B---3--:R-:W-:-:S05]  /*2360*/  FADD R0, R25, R0 ;  /* 0x0000000019007221 */ /* 0x008fca0000000000 */
[----:B------:R2:W-:Y:S02]  /*2370*/  STG.E desc[UR10][R2.64+0xc], R0 ;  /* 0x00000c0002007986 */ /* 0x0005e4000c10190a */
.L_x_47:
[----:B------:R-:W-:Y:S05]  /*2380*/  BSYNC.RECONVERGENT B1 ;  /* 0x0000000000017941 */ /* 0x000fea0003800200 */
.L_x_46:
[----:B------:R-:W-:Y:S05]  /*2390*/  @!P1 BRA `(.L_x_40) ;  /* 0x0000000000389947 */ /* 0x000fea0003800000 */
[----:B------:R-:W4:Y:S01]  /*23a0*/  LDCU.64 UR6, c[0x0][0x398] ;  /* 0x00007300ff0677ac */ /* 0x000f220008000a00 */
[----:B------:R-:W-:Y:S01]  /*23b0*/  IMAD.WIDE.U32 R14, R13, 0x4, R14 ;  /* 0x000000040d0e7825 */ /* 0x000fe200078e000e */
[----:B------:R-:W-:Y:S02]  /*23c0*/  IADD3 R18, PT, PT, -R18, RZ, RZ ;  /* 0x000000ff12127210 */ /* 0x000fe40007ffe1ff */
[----:B----4-:R-:W-:-:S04]  /*23d0*/  IADD3 R14, P0, PT, R14, UR6, RZ ;  /* 0x000000060e0e7c10 */ /* 0x010fc8000ff1e0ff */
[----:B------:R-:W-:-:S09]  /*23e0*/  IADD3.X R15, PT, PT, R15, UR7, RZ, P0, !PT ;  /* 0x000000070f0f7c10 */ /* 0x000fd200087fe4ff */
.L_x_48:
[----:B----4-:R4:W5:Y:S01]  /*23f0*/  LDG.E R13, desc[UR10][R14.64] ;  /* 0x0000000a0e0d7981 */ /* 0x010962000c1e1900 */
[----:B-123--:R-:W-:-:S04]  /*2400*/  IMAD.WIDE R2, R23, 0x4, R14 ;  /* 0x0000000417027825 */ /* 0x00efc800078e020e */
[----:B------:R-:W-:-:S05]  /*2410*/  VIADD R18, R18, 0x1 ;  /* 0x0000000112127836 */ /* 0x000fca0000000000 */
[----:B------:R-:W-:Y:S02]  /*2420*/  ISETP.NE.AND P0, PT, R18, RZ, PT ;  /* 0x000000ff1200720c */ /* 0x000fe40003f05270 */
[----:B----4-:R-:W-:-:S04]  /*2430*/  IADD3 R14, P1, PT, R14, 0x4, RZ ;  /* 0x000000040e0e7810 */ /* 0x010fc80007f3e0ff */
[----:B------:R-:W-:Y:S01]  /*2440*/  IADD3.X R15, PT, PT, RZ, R15, RZ, P1, !PT ;  /* 0x0000000fff0f7210 */ /* 0x000fe20000ffe4ff */
[----:B-----5:R-:W-:-:S05]  /*2450*/  FADD R0, R13, R0 ;  /* 0x000000000d007221 */ /* 0x020fca0000000000 */
[----:B------:R4:W-:Y:S01]  /*2460*/  STG.E desc[UR10][R2.64], R0 ;  /* 0x0000000002007986 */ /* 0x0009e2000c10190a */
[----:B------:R-:W-:Y:S05]  /*2470*/  @P0 BRA `(.L_x_48) ;  /* 0xfffffffc00dc0947 */ /* 0x000fea000383ffff */
.L_x_40:
[----:B------:R-:W-:Y:S05]  /*2480*/  BSYNC.RECONVERGENT B0 ;  /* 0x0000000000007941 */ /* 0x000fea0003800200 */
.L_x_39:
[----:B------:R-:W-:Y:S01]  /*2490*/  BAR.SYNC.DEFER_BLOCKING 0x0 ;  /* 0x0000000000007b1d */ /* 0x000fe20000010000 */
[----:B------:R-:W-:Y:S01]  /*24a0*/  ISETP.GE.AND P0, PT, R12, R23, PT ;  /* 0x000000170c00720c */ /* 0x000fe20003f06270 */
[----:B-1234-:R-:W-:-:S04]  /*24b0*/  IMAD R3, R23, 0x3, RZ ;  /* 0x0000000317037824 */ /* 0x01efc800078e02ff */
[----:B------:R-:W-:Y:S01]  /*24c0*/  BSSY.RECONVERGENT B0, `(.L_x_49) ;  /* 0x0000045000007945 */ /* 0x000fe20003800200 */
[----:B------:R-:W-:-:S07]  /*24d0*/  IMAD.WIDE R6, R3, 0x4, R6 ;  /* 0x0000000403067825 */ /* 0x000fce00078e0206 */
[----:B------:R-:W-:Y:S05]  /*24e0*/  @P0 BRA `(.L_x_50) ;  /* 0x0000000400080947 */ /* 0x000fea0003800000 */
[----:B------:R-:W1:Y:S01]  /*24f0*/  LDC R22, c[0x0][0x360] ;  /* 0x0000d800ff167b82 */ /* 0x000e620000000800 */
[----:B------:R-:W-:Y:S01]  /*2500*/  VIADD R23, R23, 0xffffffff ;  /* 0xffffffff17177836 */ /* 0x000fe20000000000 */
[----:B0-----:R-:W-:-:S03]  /*2510*/  MOV R21, R12 ;  /* 0x0000000c00157202 */ /* 0x001fc60000000f00 */
[----:B------:R-:W-:Y:S01]  /*2520*/  IMAD.WIDE.U32 R2, R23, 0x4, R4 ;  /* 0x0000000417027825 */ /* 0x000fe200078e0004 */
[----:B------:R-:W-:-:S07]  /*2530*/  I2FP.F32.U32 R19, R23 ;  /* 0x0000001700137245 */ /* 0x000fce0000201000 */
.L_x_57:
[----:B--2---:R-:W-:Y:S01]  /*2540*/  IMAD.WIDE R14, R21, 0x4, R8 ;  /* 0x00000004150e7825 */ /* 0x004fe200078e0208 */
[----:B------:R0:W5:Y:S04]  /*2550*/  LDG.E R20, desc[UR10][R4.64] ;  /* 0x0000000a04147981 */ /* 0x000168000c1e1900 */
[----:B------:R0:W5:Y:S04]  /*2560*/  LDG.E R18, desc[UR10][R2.64] ;  /* 0x0000000a02127981 */ /* 0x000168000c1e1900 */
[----:B------:R0:W5:Y:S01]  /*2570*/  LDG.E R13, desc[UR10][R14.64] ;  /* 0x0000000a0e0d7981 */ /* 0x000162000c1e1900 */
[----:B------:R-:W2:Y:S01]  /*2580*/  LDCU UR5, c[0x0][0x3b0] ;  /* 0x00007600ff0577ac */ /* 0x000ea20008000800 */
[----:B------:R-:W-:Y:S01]  /*2590*/  BSSY.RECONVERGENT B1, `(.L_x_51) ;  /* 0x000000d000017945 */ /* 0x000fe20003800200 */
[----:B------:R-:W-:Y:S01]  /*25a0*/  IMAD.MOV.U32 R0, RZ, RZ, RZ ;  /* 0x000000ffff007224 */ /* 0x000fe200078e00ff */
[----:B0-2---:R-:W-:-:S07]  /*25b0*/  MOV R17, UR5 ;  /* 0x0000000500117c02 */ /* 0x005fce0008000f00 */
.L_x_52:
[----:B------:R-:W-:-:S05]  /*25c0*/  IMAD.IADD R14, R17, 0x1, R0 ;  /* 0x00000001110e7824 */ /* 0x000fca00078e0200 */
[----:B------:R-:W-:-:S04]  /*25d0*/  LEA.HI R14, R14, R14, RZ, 0x1 ;  /* 0x0000000e0e0e7211 */ /* 0x000fc800078f08ff */
[----:B------:R-:W-:-:S05]  /*25e0*/  SHF.R.S32.HI R16, RZ, 0x1, R14 ;  /* 0x00000001ff107819 */ /* 0x000fca000001140e */
[----:B------:R-:W-:-:S06]  /*25f0*/  IMAD.WIDE R14, R16, 0x4, R4 ;  /* 0x00000004100e7825 */ /* 0x000fcc00078e0204 */
[----:B------:R-:W2:Y:S02]  /*2600*/  LDG.E R14, desc[UR10][R14.64] ;  /* 0x0000000a0e0e7981 */ /* 0x000ea4000c1e1900 */
[----:B--2--5:R-:W-:-:S04]  /*2610*/  FSETP.GEU.AND P0, PT, R14, R13, PT ;  /* 0x0000000d0e00720b */ /* 0x024fc80003f0e000 */
[----:B------:R-:W-:-:S09]  /*2620*/  SEL R17, R17, R16, !P0 ;  /* 0x0000001011117207 */ /* 0x000fd20004000000 */
[----:B------:R-:W-:-:S04]  /*2630*/  @!P0 IADD3 R0, PT, PT, R16, 0x1, RZ ;  /* 0x0000000110008810 */ /* 0x000fc80007ffe0ff */
[----:B------:R-:W-:-:S13]  /*2640*/  ISETP.GE.AND P0, PT, R0, R17, PT ;  /* 0x000000110000720c */ /* 0x000fda0003f06270 */
[----:B------:R-:W-:Y:S05]  /*2650*/  @!P0 BRA `(.L_x_52) ;  /* 0xfffffffc00d88947 */ /* 0x000fea000383ffff */
[----:B------:R-:W-:Y:S05]  /*2660*/  BSYNC.RECONVERGENT B1 ;  /* 0x0000000000017941 */ /* 0x000fea0003800200 */
.L_x_51:
[----:B------:R-:W-:-:S04]  /*2670*/  VIMNMX R0, PT, PT, R23, R0, PT ;  /* 0x0000000017007248 */ /* 0x000fc80003fe0100 */
[----:B------:R-:W-:-:S05]  /*2680*/  VIMNMX R15, PT, PT, R0, 0x1, !PT ;  /* 0x00000001000f7848 */ /* 0x000fca0007fe0100 */
[C---:B------:R-:W-:Y:S02]  /*2690*/  VIADD R25, R15.reuse, 0xffffffff ;  /* 0xffffffff0f197836 */ /* 0x040fe40000000000 */
[----:B------:R-:W-:-:S04]  /*26a0*/  IMAD.WIDE.U32 R14, R15, 0x4, R4 ;  /* 0x000000040f0e7825 */ /* 0x000fc800078e0004 */
[----:B------:R-:W-:Y:S02]  /*26b0*/  IMAD.WIDE.U32 R16, R25, 0x4, R4 ;  /* 0x0000000419107825 */ /* 0x000fe400078e0004 */
[----:B------:R-:W2:Y:S04]  /*26c0*/  LDG.E R14, desc[UR10][R14.64] ;  /* 0x0000000a0e0e7981 */ /* 0x000ea8000c1e1900 */
[----:B------:R-:W2:Y:S01]  /*26d0*/  LDG.E R16, desc[UR10][R16.64] ;  /* 0x0000000a10107981 */ /* 0x000ea2000c1e1900 */
[----:B------:R-:W-:Y:S01]  /*26e0*/  BSSY.RECONVERGENT B1, `(.L_x_53) ;  /* 0x0000014000017945 */ /* 0x000fe20003800200 */
[----:B------:R-:W-:Y:S02]  /*26f0*/  HFMA2 R0, -RZ, RZ, 0, 0 ;  /* 0x00000000ff007431 */ /* 0x000fe400000001ff */
[----:B--2---:R-:W-:-:S05]  /*2700*/  FADD R24, -R16, R14 ;  /* 0x0000000e10187221 */ /* 0x004fca0000000100 */
[----:B------:R-:W-:-:S13]  /*2710*/  FSETP.GT.AND P0, PT, R24, 1.00000001335143196e-10, PT ;  /* 0x2edbe6ff1800780b */ /* 0x000fda0003f04000 */
[----:B------:R-:W-:Y:S05]  /*2720*/  @!P0 BRA `(.L_x_54) ;  /* 0x00000000003c8947 */ /* 0x000fea0003800000 */
[----:B------:R-:W0:Y:S01]  /*2730*/  MUFU.RCP R15, R24 ;  /* 0x00000018000f7308 */ /* 0x000e220000001000 */
[----:B------:R-:W-:Y:S01]  /*2740*/  FADD R0, R13, -R16 ;  /* 0x800000100d007221 */ /* 0x000fe20000000000 */
[----:B------:R-:W-:Y:S06]  /*2750*/  BSSY.RECONVERGENT B2, `(.L_x_55) ;  /* 0x000000b000027945 */ /* 0x000fec0003800200 */
[----:B------:R-:W2:Y:S01]  /*2760*/  FCHK P0, R0, R24 ;  /* 0x0000001800007302 */ /* 0x000ea20000000000 */
[----:B0-----:R-:W-:-:S04]  /*2770*/  FFMA R14, -R24, R15, 1 ;  /* 0x3f800000180e7423 */ /* 0x001fc8000000010f */
[----:B------:R-:W-:-:S04]  /*2780*/  FFMA R15, R15, R14, R15 ;  /* 0x0000000e0f0f7223 */ /* 0x000fc8000000000f */
[----:B------:R-:W-:-:S04]  /*2790*/  FFMA R14, R0, R15, RZ ;  /* 0x0000000f000e7223 */ /* 0x000fc800000000ff */
[----:B------:R-:W-:-:S04]  /*27a0*/  FFMA R16, -R24, R14, R0 ;  /* 0x0000000e18107223 */ /* 0x000fc80000000100 */
[----:B------:R-:W-:Y:S01]  /*27b0*/  FFMA R14, R15, R16, R14 ;  /* 0x000000100f0e7223 */ /* 0x000fe2000000000e */
[----:B--2---:R-:W-:Y:S06]  /*27c0*/  @!P0 BRA `(.L_x_56) ;  /* 0x00000000000c8947 */ /* 0x004fec0003800000 */
[----:B------:R-:W-:-:S07]  /*27d0*/  MOV R16, 0x27f0 ;  /* 0x000027f000107802 */ /* 0x000fce0000000f00 */
[----:B-1----:R-:W-:Y:S05]  /*27e0*/  CALL.REL.NOINC `($__internal_1_$__cuda_sm3x_div_rn_noftz_f32_slowpath) ;  /* 0x0000000400e47944 */ /* 0x002fea0003c00000 */
[----:B------:R-:W-:-:S07]  /*27f0*/  IMAD.MOV.U32 R14, RZ, RZ, R0 ;  /* 0x000000ffff0e7224 */ /* 0x000fce00078e0000 */
.L_x_56:
[----:B------:R-:W-:Y:S05]  /*2800*/  BSYNC.RECONVERGENT B2 ;  /* 0x0000000000027941 */ /* 0x000fea0003800200 */
.L_x_55:
[----:B------:R-:W-:-:S07]  /*2810*/  MOV R0, R14 ;  /* 0x0000000e00007202 */ /* 0x000fce0000000f00 */
.L_x_54:
[----:B------:R-:W-:Y:S05]  /*2820*/  BSYNC.RECONVERGENT B1 ;  /* 0x0000000000017941 */ /* 0x000fea0003800200 */
.L_x_53:
[----:B------:R-:W-:Y:S01]  /*2830*/  I2FP.F32.U32 R25, R25 ;  /* 0x0000001900197245 */ /* 0x000fe20000201000 */
[----:B------:R-:W0:Y:S01]  /*2840*/  LDCU UR5, c[0x0][0x3b0] ;  /* 0x00007600ff0577ac */ /* 0x000e220008000800 */
[----:B------:R-:W-:Y:S01]  /*2850*/  FSETP.GTU.AND P1, PT, R13, R20, PT ;  /* 0x000000140d00720b */ /* 0x000fe20003f2c000 */
[----:B------:R-:W-:Y:S01]  /*2860*/  IMAD.WIDE R14, R21, 0x4, R6 ;  /* 0x00000004150e7825 */ /* 0x000fe200078e0206 */
[----:B------:R-:W-:-:S03]  /*2870*/  FSETP.GE.AND P0, PT, R13, R18, PT ;  /* 0x000000120d00720b */ /* 0x000fc60003f06000 */
[----:B------:R-:W-:Y:S01]  /*2880*/  FADD R0, R25, R0 ;  /* 0x0000000019007221 */ /* 0x000fe20000000000 */
[----:B-1----:R-:W-:-:S04]  /*2890*/  IMAD.IADD R21, R22, 0x1, R21 ;  /* 0x0000000116157824 */ /* 0x002fc800078e0215 */
[----:B------:R-:W-:-:S04]  /*28a0*/  FSEL R0, R0, RZ, P1 ;  /* 0x000000ff00007208 */ /* 0x000fc80000800000 */
[----:B------:R-:W-:-:S04]  /*28b0*/  FSEL R0, R19, R0, P0 ;  /* 0x0000000013007208 */ /* 0x000fc80000000000 */
[----:B------:R-:W-:Y:S02]  /*28c0*/  FMNMX R0, R0, 255, PT ;  /* 0x437f000000007809 */ /* 0x000fe40003800000 */
[----:B0-----:R-:W-:Y:S02]  /*28d0*/  ISETP.GE.AND P0, PT, R21, UR5, PT ;  /* 0x0000000515007c0c */ /* 0x001fe4000bf06270 */
[----:B------:R-:W-:-:S05]  /*28e0*/  FMNMX R13, RZ, R0, !PT ;  /* 0x00000000ff0d7209 */ /* 0x000fca0007800000 */
[----:B------:R2:W-:Y:S06]  /*28f0*/  STG.E desc[UR10][R14.64], R13 ;  /* 0x0000000d0e007986 */ /* 0x0005ec000c10190a */
[----:B------:R-:W-:Y:S05]  /*2900*/  @!P0 BRA `(.L_x_57) ;  /* 0xfffffffc000c8947 */ /* 0x000fea000383ffff */
.L_x_50:
[----:B------:R-:W-:Y:S05]  /*2910*/  BSYNC.RECONVERGENT B0 ;  /* 0x0000000000007941 */ /* 0x000fea0003800200 */
.L_x_49:
[----:B------:R-:W1:Y:S01]  /*2920*/  LDCU UR5, c[0x0][0x3b4] ;  /* 0x00007680ff0577ac */ /* 0x000e620008000800 */
[----:B------:R-:W-:Y:S01]  /*2930*/  BAR.SYNC.DEFER_BLOCKING 0x0 ;  /* 0x0000000000007b1d */ /* 0x000fe20000010000 */
[----:B-1----:R-:W-:-:S13]  /*2940*/  ISETP.GE.AND P0, PT, R12, UR5, PT ;  /* 0x000000050c007c0c */ /* 0x002fda000bf06270 */
[----:B------:R-:W-:Y:S05]  /*2950*/  @P0 EXIT ;  /* 0x000000000000094d */ /* 0x000fea0003800000 */
[----:B------:R-:W-:Y:S01]  /*2960*/  IABS R0, R11 ;  /* 0x0000000b00007213 */ /* 0x000fe20000000000 */
[----:B------:R-:W1:Y:S01]  /*2970*/  LDC.64 R2, c[0x0][0x388] ;  /* 0x0000e200ff027b82 */ /* 0x000e620000000a00 */
[----:B------:R-:W-:Y:S01]  /*2980*/  ISETP.NE.AND P0, PT, R11, RZ, PT ;  /* 0x000000ff0b00720c */ /* 0x000fe20003f05270 */
[----:B------:R-:W3:Y:S01]  /*2990*/  LDCU UR5, c[0x0][0x360] ;  /* 0x00006c00ff0577ac */ /* 0x000ee20008000800 */
[----:B------:R-:W4:Y:S01]  /*29a0*/  I2F.RP R8, R0 ;  /* 0x0000000000087306 */ /* 0x000f220000209400 */
[----:B------:R-:W0:Y:S01]  /*29b0*/  LDCU UR8, c[0x0][0x3b4] ;  /* 0x00007680ff0877ac */ /* 0x000e220008000800 */
[----:B------:R-:W0:Y:S06]  /*29c0*/  LDCU.64 UR6, c[0x0][0x380] ;  /* 0x00007000ff0677ac */ /* 0x000e2c0008000a00 */
[----:B----4-:R-:W4:Y:S02]  /*29d0*/  MUFU.RCP R8, R8 ;  /* 0x0000000800087308 */ /* 0x010f240000001000 */
[----:B----4-:R-:W-:-:S06]  /*29e0*/  IADD3 R4, PT, PT, R8, 0xffffffe, RZ ;  /* 0x0ffffffe08047810 */ /* 0x010fcc0007ffe0ff */
[----:B------:R4:W5:Y:S02]  /*29f0*/  F2I.FTZ.U32.TRUNC.NTZ R5, R4 ;  /* 0x0000000400057305 */ /* 0x000964000021f000 */
[----:B----4-:R-:W-:Y:S02]  /*2a00*/  HFMA2 R4, -RZ, RZ, 0, 0 ;  /* 0x00000000ff047431 */ /* 0x010fe400000001ff */
[----:B-----5:R-:W-:-:S04]  /*2a10*/  IMAD.MOV R9, RZ, RZ, -R5 ;  /* 0x000000ffff097224 */ /* 0x020fc800078e0a05 */
[----:B------:R-:W-:-:S04]  /*2a20*/  IMAD R9, R9, R0, RZ ;  /* 0x0000000009097224 */ /* 0x000fc800078e02ff */
[----:B------:R-:W-:Y:S01]  /*2a30*/  IMAD.HI.U32 R5, R5, R9, R4 ;  /* 0x0000000905057227 */ /* 0x000fe200078e0004 */
[----:B01-3--:R-:W-:-:S07]  /*2a40*/  LOP3.LUT R4, RZ, R11, RZ, 0x33, !PT ;  /* 0x0000000bff047212 */ /* 0x00bfce00078e33ff */
.L_x_58:
[-C--:B------:R-:W-:Y:S02]  /*2a50*/  IABS R8, R11.reuse ;  /* 0x0000000b00087213 */ /* 0x080fe40000000000 */
[----:B0-----:R-:W-:Y:S02]  /*2a60*/  IABS R9, R12 ;  /* 0x0000000c00097213 */ /* 0x001fe40000000000 */
[----:B--2---:R-:W-:Y:S01]  /*2a70*/  IABS R14, R11 ;  /* 0x0000000b000e7213 */ /* 0x004fe20000000000 */
[----:B------:R-:W-:Y:S02]  /*2a80*/  IMAD.MOV R13, RZ, RZ, -R8 ;  /* 0x000000ffff0d7224 */ /* 0x000fe400078e0a08 */
[----:B------:R-:W-:-:S04]  /*2a90*/  IMAD.HI.U32 R8, R5, R9, RZ ;  /* 0x0000000905087227 */ /* 0x000fc800078e00ff */
[----:B------:R-:W-:-:S05]  /*2aa0*/  IMAD R9, R8, R13, R9 ;  /* 0x0000000d08097224 */ /* 0x000fca00078e0209 */
[----:B------:R-:W-:-:S13]  /*2ab0*/  ISETP.GT.U32.AND P2, PT, R0, R9, PT ;  /* 0x000000090000720c */ /* 0x000fda0003f44070 */
[----:B------:R-:W-:Y:S01]  /*2ac0*/  @!P2 IADD3 R9, PT, PT, R9, -R14, RZ ;  /* 0x8000000e0909a210 */ /* 0x000fe20007ffe0ff */
[----:B------:R-:W-:-:S03]  /*2ad0*/  @!P2 VIADD R8, R8, 0x1 ;  /* 0x000000010808a836 */ /* 0x000fc60000000000 */
[----:B------:R-:W-:Y:S02]  /*2ae0*/  ISETP.GE.U32.AND P1, PT, R9, R0, PT ;  /* 0x000000000900720c */ /* 0x000fe40003f26070 */
[----:B------:R-:W-:-:S04]  /*2af0*/  LOP3.LUT R9, R12, R11, RZ, 0x3c, !PT ;  /* 0x0000000b0c097212 */ /* 0x000fc800078e3cff */
[----:B------:R-:W-:-:S07]  /*2b00*/  ISETP.GE.AND P3, PT, R9, RZ, PT ;  /* 0x000000ff0900720c */ /* 0x000fce0003f66270 */
[----:B------:R-:W-:-:S06]  /*2b10*/  @P1 IADD3 R8, PT, PT, R8, 0x1, RZ ;  /* 0x0000000108081810 */ /* 0x000fcc0007ffe0ff */
[----:B------:R-:W-:-:S05]  /*2b20*/  @!P3 IMAD.MOV R8, RZ, RZ, -R8 ;  /* 0x000000ffff08b224 */ /* 0x000fca00078e0a08 */
[----:B------:R-:W-:-:S04]  /*2b30*/  SEL R9, R4, R8, !P0 ;  /* 0x0000000804097207 */ /* 0x000fc80004000000 */
[C---:B------:R-:W-:Y:S01]  /*2b40*/  IADD3 R8, PT, PT, -R9.reuse, RZ, RZ ;  /* 0x000000ff09087210 */ /* 0x040fe20007ffe1ff */
[----:B------:R-:W-:-:S04]  /*2b50*/  IMAD R9, R9, R10, UR4 ;  /* 0x0000000409097e24 */ /* 0x000fc8000f8e020a */
[----:B------:R-:W-:-:S04]  /*2b60*/  IMAD R8, R11, R8, R12 ;  /* 0x000000080b087224 */ /* 0x000fc800078e020c */
[----:B------:R-:W-:-:S05]  /*2b70*/  IMAD.IADD R15, R8, 0x1, R9 ;  /* 0x00000001080f7824 */ /* 0x000fca00078e0209 */
[----:B------:R-:W-:-:S04]  /*2b80*/  IADD3 R16, P1, PT, R15, UR6, RZ ;  /* 0x000000060f107c10 */ /* 0x000fc8000ff3e0ff */
[----:B------:R-:W-:-:S05]  /*2b90*/  LEA.HI.X.SX32 R17, R15, UR7, 0x1, P1 ;  /* 0x000000070f117c11 */ /* 0x000fca00088f0eff */
[----:B------:R-:W2:Y:S02]  /*2ba0*/  LDG.E.U8 R9, desc[UR10][R16.64] ;  /* 0x0000000a10097981 */ /* 0x000ea4000c1e1100 */
[----:B--2---:R-:W-:-:S06]  /*2bb0*/  IMAD.WIDE.U32 R8, R9, 0x4, R6 ;  /* 0x0000000409087825 */ /* 0x004fcc00078e0006 */
[----:B------:R-:W2:Y:S01]  /*2bc0*/  LDG.E R9, desc[UR10][R8.64] ;  /* 0x0000000a08097981 */ /* 0x000ea2000c1e1900 */
[----:B------:R-:W-:Y:S01]  /*2bd0*/  IMAD.WIDE R14, R15, 0x4, R2 ;  /* 0x000000040f0e7825 */ /* 0x000fe200078e0202 */
[----:B------:R-:W-:-:S04]  /*2be0*/  IADD3 R12, PT, PT, R12, UR5, RZ ;  /* 0x000000050c0c7c10 */ /* 0x000fc8000fffe0ff */
[----:B------:R-:W-:Y:S01]  /*2bf0*/  ISETP.GE.AND P1, PT, R12, UR8, PT ;  /* 0x000000080c007c0c */ /* 0x000fe2000bf26270 */
[----:B--2---:R0:W-:-:S12]  /*2c00*/  STG.E desc[UR10][R14.64], R9 ;  /* 0x000000090e007986 */ /* 0x0041d8000c10190a */
[----:B------:R-:W-:Y:S05]  /*2c10*/  @!P1 BRA `(.L_x_58) ;  /* 0xfffffffc008c9947 */ /* 0x000fea000383ffff */
[----:B------:R-:W-:Y:S05]  /*2c20*/  EXIT ;  /* 0x000000000000794d */ /* 0x000fea0003800000 */
        .weak           $__internal_0_$__cuda_sm20_rcp_rn_f32_slowpath
        .type           $__internal_0_$__cuda_sm20_rcp_rn_f32_slowpath,@function
        .size           $__internal_0_$__cuda_sm20_rcp_rn_f32_slowpath,($__internal_1_$__cuda_sm3x_div_rn_noftz_f32_slowpath - $__internal_0_$__cuda_sm20_rcp_rn_f32_slowpath)
$__internal_0_$__cuda_sm20_rcp_rn_f32_slowpath:
[----:B------:R-:W-:Y:S01]  /*2c30*/  IMAD.SHL.U32 R2, R0, 0x2, RZ ;  /* 0x0000000200027824 */ /* 0x000fe200078e00ff */
[----:B------:R-:W-:Y:S04]  /*2c40*/  BSSY.RECONVERGENT B2, `(.L_x_59) ;  /* 0x0000030000027945 */ /* 0x000fe80003800200 */
[----:B------:R-:W-:-:S04]  /*2c50*/  SHF.R.U32.HI R2, RZ, 0x18, R2 ;  /* 0x00000018ff027819 */ /* 0x000fc80000011602 */
[----:B------:R-:W-:-:S13]  /*2c60*/  ISETP.NE.U32.AND P0, PT, R2, RZ, PT ;  /* 0x000000ff0200720c */ /* 0x000fda0003f05070 */
[----:B------:R-:W-:Y:S05]  /*2c70*/  @P0 BRA `(.L_x_60) ;  /* 0x0000000000280947 */ /* 0x000fea0003800000 */
[----:B------:R-:W-:-:S04]  /*2c80*/  SHF.L.U32 R2, R0, 0x1, RZ ;  /* 0x0000000100027819 */ /* 0x000fc800000006ff */
[----:B------:R-:W-:-:S13]  /*2c90*/  ISETP.NE.AND P0, PT, R2, RZ, PT ;  /* 0x000000ff0200720c */ /* 0x000fda0003f05270 */
[----:B------:R-:W-:Y:S01]  /*2ca0*/  @P0 FFMA R13, R0, 1.84467440737095516160e+19, RZ ;  /* 0x5f800000000d0823 */ /* 0x000fe200000000ff */
[----:B------:R-:W-:Y:S08]  /*2cb0*/  @!P0 MUFU.RCP R9, R0 ;  /* 0x0000000000098308 */ /* 0x000ff00000001000 */
[----:B------:R-:W0:Y:S02]  /*2cc0*/  @P0 MUFU.RCP R2, R13 ;  /* 0x0000000d00020308 */ /* 0x000e240000001000 */
[----:B0-----:R-:W-:-:S04]  /*2cd0*/  @P0 FFMA R17, R13, R2, -1 ;  /* 0xbf8000000d110423 */ /* 0x001fc80000000002 */
[----:B------:R-:W-:-:S04]  /*2ce0*/  @P0 FADD.FTZ R17, -R17, -RZ ;  /* 0x800000ff11110221 */ /* 0x000fc80000010100 */
[----:B------:R-:W-:-:S04]  /*2cf0*/  @P0 FFMA R2, R2, R17, R2 ;  /* 0x0000001102020223 */ /* 0x000fc80000000002 */
[----:B------:R-:W-:Y:S01]  /*2d00*/  @P0 FFMA R9, R2, 1.84467440737095516160e+19, RZ ;  /* 0x5f80000002090823 */ /* 0x000fe200000000ff */
[----:B------:R-:W-:Y:S06]  /*2d10*/  BRA `(.L_x_61) ;  /* 0x0000000000887947 */ /* 0x000fec0003800000 */
.L_x_60:
[----:B------:R-:W-:-:S05]  /*2d20*/  VIADD R9, R2, 0xffffff03 ;  /* 0xffffff0302097836 */ /* 0x000fca0000000000 */
[----:B------:R-:W-:-:S13]  /*2d30*/  ISETP.GT.U32.AND P0, PT, R9, 0x1, PT ;  /* 0x000000010900780c */ /* 0x000fda0003f04070 */
[----:B------:R-:W-:Y:S05]  /*2d40*/  @P0 BRA `(.L_x_62) ;  /* 0x0000000000780947 */ /* 0x000fea0003800000 */
[----:B------:R-:W-:Y:S02]  /*2d50*/  LOP3.LUT R13, R0, 0x7fffff, RZ, 0xc0, !PT ;  /* 0x007fffff000d7812 */ /* 0x000fe400078ec0ff */
[----:B------:R-:W-:Y:S02]  /*2d60*/  MOV R20, 0x3 ;  /* 0x0000000300147802 */ /* 0x000fe40000000f00 */
[----:B------:R-:W-:Y:S02]  /*2d70*/  LOP3.LUT R13, R13, 0x3f800000, RZ, 0xfc, !PT ;  /* 0x3f8000000d0d7812 */ /* 0x000fe400078efcff */
[----:B------:R-:W-:Y:S02]  /*2d80*/  SHF.L.U32 R21, R20, R9, RZ ;  /* 0x0000000914157219 */ /* 0x000fe400000006ff */
[----:B------:R-:W0:Y:S02]  /*2d90*/  MUFU.RCP R18, R13 ;  /* 0x0000000d00127308 */ /* 0x000e240000001000 */
[----:B0-----:R-:W-:-:S04]  /*2da0*/  FFMA R17, R13, R18, -1 ;  /* 0xbf8000000d117423 */ /* 0x001fc80000000012 */
[----:B------:R-:W-:-:S04]  /*2db0*/  FADD.FTZ R17, -R17, -RZ ;  /* 0x800000ff11117221 */ /* 0x000fc80000010100 */
[CCC-:B------:R-:W-:Y:S01]  /*2dc0*/  FFMA.RM R19, R18.reuse, R17.reuse, R18.reuse ;  /* 0x0000001112137223 */ /* 0x1c0fe20000004012 */
[----:B------:R-:W-:-:S04]  /*2dd0*/  FFMA.RP R18, R18, R17, R18 ;  /* 0x0000001112127223 */ /* 0x000fc80000008012 */
[C---:B------:R-:W-:Y:S02]  /*2de0*/  LOP3.LUT R17, R19.reuse, 0x7fffff, RZ, 0xc0, !PT ;  /* 0x007fffff13117812 */ /* 0x040fe400078ec0ff */
[----:B------:R-:W-:Y:S02]  /*2df0*/  FSETP.NEU.FTZ.AND P0, PT, R19, R18, PT ;  /* 0x000000121300720b */ /* 0x000fe40003f1d000 */
[----:B------:R-:W-:Y:S02]  /*2e00*/  LOP3.LUT R18, R17, 0x800000, RZ, 0xfc, !PT ;  /* 0x0080000011127812 */ /* 0x000fe400078efcff */
[----:B------:R-:W-:Y:S02]  /*2e10*/  SEL R17, RZ, 0xffffffff, !P0 ;  /* 0xffffffffff117807 */ /* 0x000fe40004000000 */
[----:B------:R-:W-:-:S03]  /*2e20*/  LOP3.LUT R20, R21, R18, RZ, 0xc0, !PT ;  /* 0x0000001215147212 */ /* 0x000fc600078ec0ff */
[----:B------:R-:W-:Y:S01]  /*2e30*/  IMAD.MOV R17, RZ, RZ, -R17 ;  /* 0x000000ffff117224 */ /* 0x000fe200078e0a11 */
[----:B------:R-:W-:-:S04]  /*2e40*/  SHF.R.U32.HI R20, RZ, R9, R20 ;  /* 0x00000009ff147219 */ /* 0x000fc80000011614 */
[----:B------:R-:W-:Y:S02]  /*2e50*/  LOP3.LUT P1, RZ, R17, R9, R18, 0xf8, !PT ;  /* 0x0000000911ff7212 */ /* 0x000fe4000782f812 */
[C---:B------:R-:W-:Y:S02]  /*2e60*/  LOP3.LUT P0, RZ, R20.reuse, 0x1, RZ, 0xc0, !PT ;  /* 0x0000000114ff7812 */ /* 0x040fe4000780c0ff */
[----:B------:R-:W-:-:S04]  /*2e70*/  LOP3.LUT P2, RZ, R20, 0x2, RZ, 0xc0, !PT ;  /* 0x0000000214ff7812 */ /* 0x000fc8000784c0ff */
[----:B------:R-:W-:Y:S02]  /*2e80*/  PLOP3.LUT P0, PT, P0, P1, P2, 0xe0, 0x0 ;  /* 0x000000000000781c */ /* 0x000fe40000703c20 */
[----:B------:R-:W-:Y:S02]  /*2e90*/  LOP3.LUT P1, RZ, R0, 0x7fffff, RZ, 0xc0, !PT ;  /* 0x007fffff00ff7812 */ /* 0x000fe4000782c0ff */
[----:B------:R-:W-:-:S04]  /*2ea0*/  SEL R9, RZ, 0x1, !P0 ;  /* 0x00000001ff097807 */ /* 0x000fc80004000000 */
[----:B------:R-:W-:-:S04]  /*2eb0*/  IADD3 R9, PT, PT, -R9, RZ, RZ ;  /* 0x000000ff09097210 */ /* 0x000fc80007ffe1ff */
[----:B------:R-:W-:Y:S01]  /*2ec0*/  ISETP.GE.AND P0, PT, R9, RZ, PT ;  /* 0x000000ff0900720c */ /* 0x000fe20003f06270 */
[----:B------:R-:W-:-:S05]  /*2ed0*/  VIADD R9, R2, 0xffffff04 ;  /* 0xffffff0402097836 */ /* 0x000fca0000000000 */
[----:B------:R-:W-:-:S07]  /*2ee0*/  SHF.R.U32.HI R9, RZ, R9, R18 ;  /* 0x00000009ff097219 */ /* 0x000fce0000011612 */
[----:B------:R-:W-:-:S05]  /*2ef0*/  @!P0 IADD3 R9, PT, PT, R9, 0x1, RZ ;  /* 0x0000000109098810 */ /* 0x000fca0007ffe0ff */
[----:B------:R-:W-:-:S05]  /*2f00*/  @!P1 IMAD.SHL.U32 R9, R9, 0x2, RZ ;  /* 0x0000000209099824 */ /* 0x000fca00078e00ff */
[----:B------:R-:W-:Y:S01]  /*2f10*/  LOP3.LUT R9, R9, 0x80000000, R0, 0xf8, !PT ;  /* 0x8000000009097812 */ /* 0x000fe200078ef800 */
[----:B------:R-:W-:Y:S06]  /*2f20*/  BRA `(.L_x_61) ;  /* 0x0000000000047947 */ /* 0x000fec0003800000 */
.L_x_62:
[----:B------:R0:W1:Y:S02]  /*2f30*/  MUFU.RCP R9, R0 ;  /* 0x0000000000097308 */ /* 0x0000640000001000 */
.L_x_61:
[----:B------:R-:W-:Y:S05]  /*2f40*/  BSYNC.RECONVERGENT B2 ;  /* 0x0000000000027941 */ /* 0x000fea0003800200 */
.L_x_59:
[----:B------:R-:W-:Y:S01]  /*2f50*/  IMAD.MOV.U32 R17, RZ, RZ, 0x0 ;  /* 0x00000000ff117424 */ /* 0x000fe200078e00ff */
[----:B-1----:R-:W-:-:S03]  /*2f60*/  MOV R2, R9 ;  /* 0x0000000900027202 */ /* 0x002fc60000000f00 */
[----:B0-----:R-:W-:Y:S05]  /*2f70*/  RET.REL.NODEC R16 `(_Z22process_channel_kernelPKhPfPKfS1_iiiiiib) ;  /* 0xffffffd010207950 */ /* 0x001fea0003c3ffff */
        .weak           $__internal_1_$__cuda_sm3x_div_rn_noftz_f32_slowpath
        .type           $__internal_1_$__cuda_sm3x_div_rn_noftz_f32_slowpath,@function
        .size           $__internal_1_$__cuda_sm3x_div_rn_noftz_f32_slowpath,(.L_x_129 - $__internal_1_$__cuda_sm3x_div_rn_noftz_f32_slowpath)
$__internal_1_$__cuda_sm3x_div_rn_noftz_f32_slowpath:
[----:B------:R-:W-:Y:S01]  /*2f80*/  SHF.R.U32.HI R14, RZ, 0x17, R24 ;  /* 0x00000017ff0e7819 */ /* 0x000fe20000011618 */
[----:B------:R-:W-:Y:S01]  /*2f90*/  BSSY.RECONVERGENT B3, `(.L_x_63) ;  /* 0x0000064000037945 */ /* 0x000fe20003800200 */
[----:B------:R-:W-:Y:S02]  /*2fa0*/  SHF.R.U32.HI R17, RZ, 0x17, R0 ;  /* 0x00000017ff117819 */ /* 0x000fe40000011600 */
[----:B------:R-:W-:Y:S02]  /*2fb0*/  LOP3.LUT R14, R14, 0xff, RZ, 0xc0, !PT ;  /* 0x000000ff0e0e7812 */ /* 0x000fe400078ec0ff */
[----:B------:R-:W-:Y:S02]  /*2fc0*/  LOP3.LUT R17, R17, 0xff, RZ, 0xc0, !PT ;  /* 0x000000ff11117812 */ /* 0x000fe400078ec0ff */
[----:B------:R-:W-:Y:S02]  /*2fd0*/  IADD3 R28, PT, PT, R14, -0x1, RZ ;  /* 0xffffffff0e1c7810 */ /* 0x000fe40007ffe0ff */
[----:B------:R-:W-:Y:S01]  /*2fe0*/  MOV R29, R0 ;  /* 0x00000000001d7202 */ /* 0x000fe20000000f00 */
[----:B------:R-:W-:Y:S01]  /*2ff0*/  VIADD R27, R17, 0xffffffff ;  /* 0xffffffff111b7836 */ /* 0x000fe20000000000 */
[----:B------:R-:W-:-:S04]  /*3000*/  ISETP.GT.U32.AND P0, PT, R28, 0xfd, PT ;  /* 0x000000fd1c00780c */ /* 0x000fc80003f04070 */
[----:B------:R-:W-:-:S13]  /*3010*/  ISETP.GT.U32.OR P0, PT, R27, 0xfd, P0 ;  /* 0x000000fd1b00780c */ /* 0x000fda0000704470 */
[----:B------:R-:W-:Y:S01]  /*3020*/  @!P0 IMAD.MOV.U32 R26, RZ, RZ, RZ ;  /* 0x000000ffff1a8224 */ /* 0x000fe200078e00ff */
[----:B------:R-:W-:Y:S06]  /*3030*/  @!P0 BRA `(.L_x_64) ;  /* 0x0000000000608947 */ /* 0x000fec0003800000 */
[----:B------:R-:W-:Y:S02]  /*3040*/  FSETP.GTU.FTZ.AND P0, PT, |R0|, +INF , PT ;  /* 0x7f8000000000780b */ /* 0x000fe40003f1c200 */
[----:B------:R-:W-:Y:S02]  /*3050*/  FSETP.GTU.FTZ.AND P1, PT, |R24|, +INF , PT ;  /* 0x7f8000001800780b */ /* 0x000fe40003f3c200 */
[----:B------:R-:W-:Y:S02]  /*3060*/  MOV R15, R24 ;  /* 0x00000018000f7202 */ /* 0x000fe40000000f00 */
[----:B------:R-:W-:-:S13]  /*3070*/  PLOP3.LUT P0, PT, P0, P1, PT, 0xf8, 0x8f ;  /* 0x00000000008f781c */ /* 0x000fda0000703f70 */
[----:B------:R-:W-:Y:S05]  /*3080*/  @P0 BRA `(.L_x_65) ;  /* 0x00000004004c0947 */ /* 0x000fea0003800000 */
[----:B------:R-:W-:-:S13]  /*3090*/  LOP3.LUT P0, RZ, R24, 0x7fffffff, R29, 0xc8, !PT ;  /* 0x7fffffff18ff7812 */ /* 0x000fda000780c81d */
[----:B------:R-:W-:Y:S05]  /*30a0*/  @!P0 BRA `(.L_x_66) ;  /* 0x00000004003c8947 */ /* 0x000fea0003800000 */
[C---:B------:R-:W-:Y:S02]  /*30b0*/  FSETP.NEU.FTZ.AND P1, PT, |R0|.reuse, +INF , PT ;  /* 0x7f8000000000780b */ /* 0x040fe40003f3d200 */
[----:B------:R-:W-:Y:S02]  /*30c0*/  FSETP.NEU.FTZ.AND P2, PT, |R15|, +INF , PT ;  /* 0x7f8000000f00780b */ /* 0x000fe40003f5d200 */
[----:B------:R-:W-:-:S11]  /*30d0*/  FSETP.NEU.FTZ.AND P0, PT, |R0|, +INF , PT ;  /* 0x7f8000000000780b */ /* 0x000fd60003f1d200 */
[----:B------:R-:W-:Y:S05]  /*30e0*/  @!P2 BRA !P1, `(.L_x_66) ;  /* 0x00000004002ca947 */ /* 0x000fea0004800000 */
[----:B------:R-:W-:-:S04]  /*30f0*/  LOP3.LUT P1, RZ, R29, 0x7fffffff, RZ, 0xc0, !PT ;  /* 0x7fffffff1dff7812 */ /* 0x000fc8000782c0ff */
[----:B------:R-:W-:-:S13]  /*3100*/  PLOP3.LUT P1, PT, P2, P1, PT, 0x2f, 0xf2 ;  /* 0x0000000000f2781c */ /* 0x000fda0001722577 */
[----:B------:R-:W-:Y:S05]  /*3110*/  @P1 BRA `(.L_x_67) ;  /* 0x0000000400181947 */ /* 0x000fea0003800000 */
[----:B------:R-:W-:-:S04]  /*3120*/  LOP3.LUT P1, RZ, R24, 0x7fffffff, RZ, 0xc0, !PT ;  /* 0x7fffffff18ff7812 */ /* 0x000fc8000782c0ff */
[----:B------:R-:W-:-:S13]  /*3130*/  PLOP3.LUT P0, PT, P0, P1, PT, 0x2f, 0xf2 ;  /* 0x0000000000f2781c */ /* 0x000fda0000702577 */
[----:B------:R-:W-:Y:S05]  /*3140*/  @P0 BRA `(.L_x_68) ;  /* 0x0000000400000947 */ /* 0x000fea0003800000 */
[----:B------:R-:W-:Y:S02]  /*3150*/  ISETP.GE.AND P0, PT, R27, RZ, PT ;  /* 0x000000ff1b00720c */ /* 0x000fe40003f06270 */
[----:B------:R-:W-:-:S11]  /*3160*/  ISETP.GE.AND P1, PT, R28, RZ, PT ;  /* 0x000000ff1c00720c */ /* 0x000fd60003f26270 */
[----:B------:R-:W-:Y:S01]  /*3170*/  @P0 IMAD.MOV.U32 R26, RZ, RZ, RZ ;  /* 0x000000ffff1a0224 */ /* 0x000fe200078e00ff */
[----:B------:R-:W-:Y:S01]  /*3180*/  @!P0 MOV R26, 0xffffffc0 ;  /* 0xffffffc0001a8802 */ /* 0x000fe20000000f00 */
[----:B------:R-:W-:Y:S01]  /*3190*/  @!P0 FFMA R29, R0, 1.84467440737095516160e+19, RZ ;  /* 0x5f800000001d8823 */ /* 0x000fe200000000ff */
[----:B------:R-:W-:-:S03]  /*31a0*/  @!P1 FFMA R24, R15, 1.84467440737095516160e+19, RZ ;  /* 0x5f8000000f189823 */ /* 0x000fc600000000ff */
[----:B------:R-:W-:-:S07]  /*31b0*/  @!P1 VIADD R26, R26, 0x40 ;  /* 0x000000401a1a9836 */ /* 0x000fce0000000000 */
.L_x_64:
[----:B------:R-:W-:Y:S01]  /*31c0*/  LEA R15, R14, 0xc0800000, 0x17 ;  /* 0xc08000000e0f7811 */ /* 0x000fe200078eb8ff */
[----:B------:R-:W-:Y:S01]  /*31d0*/  VIADD R17, R17, 0xffffff81 ;  /* 0xffffff8111117836 */ /* 0x000fe20000000000 */
[----:B------:R-:W-:Y:S02]  /*31e0*/  BSSY.RECONVERGENT B4, `(.L_x_69) ;  /* 0x0000035000047945 */ /* 0x000fe40003800200 */
[----:B------:R-:W-:-:S04]  /*31f0*/  IADD3 R24, PT, PT, -R15, R24, RZ ;  /* 0x000000180f187210 */ /* 0x000fc80007ffe1ff */
[----:B------:R-:W0:Y:S01]  /*3200*/  MUFU.RCP R0, R24 ;  /* 0x0000001800007308 */ /* 0x000e220000001000 */
[----:B------:R-:W-:-:S04]  /*3210*/  FADD.FTZ R27, -R24, -RZ ;  /* 0x800000ff181b7221 */ /* 0x000fc80000010100 */
[----:B0-----:R-:W-:-:S04]  /*3220*/  FFMA R15, R0, R27, 1 ;  /* 0x3f800000000f7423 */ /* 0x001fc8000000001b */
[----:B------:R-:W-:Y:S01]  /*3230*/  FFMA R15, R0, R15, R0 ;  /* 0x0000000f000f7223 */ /* 0x000fe20000000000 */
[C---:B------:R-:W-:Y:S01]  /*3240*/  IMAD R0, R17.reuse, -0x800000, R29 ;  /* 0xff80000011007824 */ /* 0x040fe200078e021d */
[----:B------:R-:W-:-:S03]  /*3250*/  IADD3 R17, PT, PT, R17, 0x7f, -R14 ;  /* 0x0000007f11117810 */ /* 0x000fc60007ffe80e */
[----:B------:R-:W-:Y:S01]  /*3260*/  FFMA R14, R0, R15, RZ ;  /* 0x0000000f000e7223 */ /* 0x000fe200000000ff */
[----:B------:R-:W-:-:S03]  /*3270*/  IADD3 R26, PT, PT, R17, R26, RZ ;  /* 0x0000001a111a7210 */ /* 0x000fc60007ffe0ff */
[----:B------:R-:W-:-:S04]  /*3280*/  FFMA R28, R27, R14, R0 ;  /* 0x0000000e1b1c7223 */ /* 0x000fc80000000000 */
[----:B------:R-:W-:-:S04]  /*3290*/  FFMA R14, R15, R28, R14 ;  /* 0x0000001c0f0e7223 */ /* 0x000fc8000000000e */
[----:B------:R-:W-:-:S04]  /*32a0*/  FFMA R27, R27, R14, R0 ;  /* 0x0000000e1b1b7223 */ /* 0x000fc80000000000 */
[----:B------:R-:W-:-:S05]  /*32b0*/  FFMA R0, R15, R27, R14 ;  /* 0x0000001b0f007223 */ /* 0x000fca000000000e */
[----:B------:R-:W-:-:S04]  /*32c0*/  SHF.R.U32.HI R17, RZ, 0x17, R0 ;  /* 0x00000017ff117819 */ /* 0x000fc80000011600 */
[----:B------:R-:W-:-:S05]  /*32d0*/  LOP3.LUT R17, R17, 0xff, RZ, 0xc0, !PT ;  /* 0x000000ff11117812 */ /* 0x000fca00078ec0ff */
[----:B------:R-:W-:-:S05]  /*32e0*/  IMAD.IADD R17, R17, 0x1, R26 ;  /* 0x0000000111117824 */ /* 0x000fca00078e021a */
[----:B------:R-:W-:-:S04]  /*32f0*/  IADD3 R24, PT, PT, R17, -0x1, RZ ;  /* 0xffffffff11187810 */ /* 0x000fc80007ffe0ff */
[----:B------:R-:W-:-:S13]  /*3300*/  ISETP.GE.U32.AND P0, PT, R24, 0xfe, PT ;  /* 0x000000fe1800780c */ /* 0x000fda0003f06070 */
[----:B------:R-:W-:Y:S05]  /*3310*/  @!P0 BRA `(.L_x_70) ;  /* 0x0000000000808947 */ /* 0x000fea0003800000 */
[----:B------:R-:W-:-:S13]  /*3320*/  ISETP.GT.AND P0, PT, R17, 0xfe, PT ;  /* 0x000000fe1100780c */ /* 0x000fda0003f04270 */
[----:B------:R-:W-:Y:S05]  /*3330*/  @P0 BRA `(.L_x_71) ;  /* 0x00000000006c0947 */ /* 0x000fea0003800000 */
[----:B------:R-:W-:-:S13]  /*3340*/  ISETP.GE.AND P0, PT, R17, 0x1, PT ;  /* 0x000000011100780c */ /* 0x000fda0003f06270 */
[----:B------:R-:W-:Y:S05]  /*3350*/  @P0 BRA `(.L_x_72) ;  /* 0x0000000000740947 */ /* 0x000fea0003800000 */
[----:B------:R-:W-:Y:S02]  /*3360*/  ISETP.GE.AND P0, PT, R17, -0x18, PT ;  /* 0xffffffe81100780c */ /* 0x000fe40003f06270 */
[----:B------:R-:W-:-:S11]  /*3370*/  LOP3.LUT R0, R0, 0x80000000, RZ, 0xc0, !PT ;  /* 0x8000000000007812 */ /* 0x000fd600078ec0ff */
[----:B------:R-:W-:Y:S05]  /*3380*/  @!P0 BRA `(.L_x_72) ;  /* 0x0000000000688947 */ /* 0x000fea0003800000 */
[CCC-:B------:R-:W-:Y:S01]  /*3390*/  FFMA.RZ R26, R15.reuse, R27.reuse, R14.reuse ;  /* 0x0000001b0f1a7223 */ /* 0x1c0fe2000000c00e */
[CCC-:B------:R-:W-:Y:S01]  /*33a0*/  FFMA.RP R24, R15.reuse, R27.reuse, R14.reuse ;  /* 0x0000001b0f187223 */ /* 0x1c0fe2000000800e */
[----:B------:R-:W-:Y:S01]  /*33b0*/  FFMA.RM R15, R15, R27, R14 ;  /* 0x0000001b0f0f7223 */ /* 0x000fe2000000400e */
[C---:B------:R-:W-:Y:S01]  /*33c0*/  VIADD R27, R17.reuse, 0x20 ;  /* 0x00000020111b7836 */ /* 0x040fe20000000000 */
[C---:B------:R-:W-:Y:S02]  /*33d0*/  ISETP.NE.AND P2, PT, R17.reuse, RZ, PT ;  /* 0x000000ff1100720c */ /* 0x040fe40003f45270 */
[----:B------:R-:W-:Y:S02]  /*33e0*/  LOP3.LUT R26, R26, 0x7fffff, RZ, 0xc0, !PT ;  /* 0x007fffff1a1a7812 */ /* 0x000fe400078ec0ff */
[----:B------:R-:W-:Y:S02]  /*33f0*/  ISETP.NE.AND P1, PT, R17, RZ, PT ;  /* 0x000000ff1100720c */ /* 0x000fe40003f25270 */
[----:B------:R-:W-:-:S02]  /*3400*/  LOP3.LUT R26, R26, 0x800000, RZ, 0xfc, !PT ;  /* 0x008000001a1a7812 */ /* 0x000fc400078efcff */
[----:B------:R-:W-:Y:S02]  /*3410*/  IADD3 R17, PT, PT, -R17, RZ, RZ ;  /* 0x000000ff11117210 */ /* 0x000fe40007ffe1ff */
[----:B------:R-:W-:Y:S02]  /*3420*/  SHF.L.U32 R27, R26, R27, RZ ;  /* 0x0000001b1a1b7219 */ /* 0x000fe400000006ff */
[----:B------:R-:W-:Y:S02]  /*3430*/  FSETP.NEU.FTZ.AND P0, PT, R24, R15, PT ;  /* 0x0000000f1800720b */ /* 0x000fe40003f1d000 */
[----:B------:R-:W-:Y:S02]  /*3440*/  SEL R15, R17, RZ, P2 ;  /* 0x000000ff110f7207 */ /* 0x000fe40001000000 */
[----:B------:R-:W-:Y:S02]  /*3450*/  ISETP.NE.AND P1, PT, R27, RZ, P1 ;  /* 0x000000ff1b00720c */ /* 0x000fe40000f25270 */
[----:B------:R-:W-:-:S02]  /*3460*/  SHF.R.U32.HI R15, RZ, R15, R26 ;  /* 0x0000000fff0f7219 */ /* 0x000fc4000001161a */
[----:B------:R-:W-:Y:S02]  /*3470*/  PLOP3.LUT P0, PT, P0, P1, PT, 0xf8, 0x8f ;  /* 0x00000000008f781c */ /* 0x000fe40000703f70 */
[----:B------:R-:W-:Y:S02]  /*3480*/  SHF.R.U32.HI R17, RZ, 0x1, R15 ;  /* 0x00000001ff117819 */ /* 0x000fe4000001160f */
[----:B------:R-:W-:-:S04]  /*3490*/  SEL R14, RZ, 0x1, !P0 ;  /* 0x00000001ff0e7807 */ /* 0x000fc80004000000 */
[----:B------:R-:W-:-:S04]  /*34a0*/  LOP3.LUT R14, R14, 0x1, R17, 0xf8, !PT ;  /* 0x000000010e0e7812 */ /* 0x000fc800078ef811 */
[----:B------:R-:W-:-:S05]  /*34b0*/  LOP3.LUT R14, R14, R15, RZ, 0xc0, !PT ;  /* 0x0000000f0e0e7212 */ /* 0x000fca00078ec0ff */
[----:B------:R-:W-:-:S05]  /*34c0*/  IMAD.IADD R17, R17, 0x1, R14 ;  /* 0x0000000111117824 */ /* 0x000fca00078e020e */
[----:B------:R-:W-:Y:S01]  /*34d0*/  LOP3.LUT R0, R17, R0, RZ, 0xfc, !PT ;  /* 0x0000000011007212 */ /* 0x000fe200078efcff */
[----:B------:R-:W-:Y:S06]  /*34e0*/  BRA `(.L_x_72) ;  /* 0x0000000000107947 */ /* 0x000fec0003800000 */
.L_x_71:
[----:B------:R-:W-:-:S04]  /*34f0*/  LOP3.LUT R0, R0, 0x80000000, RZ, 0xc0, !PT ;  /* 0x8000000000007812 */ /* 0x000fc800078ec0ff */
[----:B------:R-:W-:Y:S01]  /*3500*/  LOP3.LUT R0, R0, 0x7f800000, RZ, 0xfc, !PT ;  /* 0x7f80000000007812 */ /* 0x000fe200078efcff */
[----:B------:R-:W-:Y:S06]  /*3510*/  BRA `(.L_x_72) ;  /* 0x0000000000047947 */ /* 0x000fec0003800000 */
.L_x_70:
[----:B------:R-:W-:-:S07]  /*3520*/  LEA R0, R26, R0, 0x17 ;  /* 0x000000001a007211 */ /* 0x000fce00078eb8ff */
.L_x_72:
[----:B------:R-:W-:Y:S05]  /*3530*/  BSYNC.RECONVERGENT B4 ;  /* 0x0000000000047941 */ /* 0x000fea0003800200 */
.L_x_69:
[----:B------:R-:W-:Y:S05]  /*3540*/  BRA `(.L_x_73) ;  /* 0x0000000000207947 */ /* 0x000fea0003800000 */
.L_x_68:
[----:B------:R-:W-:-:S04]  /*3550*/  LOP3.LUT R0, R24, 0x80000000, R29, 0x48, !PT ;  /* 0x8000000018007812 */ /* 0x000fc800078e481d */
[----:B------:R-:W-:Y:S01]  /*3560*/  LOP3.LUT R0, R0, 0x7f800000, RZ, 0xfc, !PT ;  /* 0x7f80000000007812 */ /* 0x000fe200078efcff */
[----:B------:R-:W-:Y:S06]  /*3570*/  BRA `(.L_x_73) ;  /* 0x0000000000147947 */ /* 0x000fec0003800000 */
.L_x_67:
[----:B------:R-:W-:Y:S01]  /*3580*/  LOP3.LUT R0, R24, 0x80000000, R29, 0x48, !PT ;  /* 0x8000000018007812 */ /* 0x000fe200078e481d */
[----:B------:R-:W-:Y:S06]  /*3590*/  BRA `(.L_x_73) ;  /* 0x00000000000c7947 */ /* 0x000fec0003800000 */
.L_x_66:
[----:B------:R-:W0:Y:S01]  /*35a0*/  MUFU.RSQ R0, -QNAN ;  /* 0xffc0000000007908 */ /* 0x000e220000001400 */
[----:B------:R-:W-:Y:S05]  /*35b0*/  BRA `(.L_x_73) ;  /* 0x0000000000047947 */ /* 0x000fea0003800000 */
.L_x_65:
[----:B------:R-:W-:-:S07]  /*35c0*/  FADD.FTZ R0, R0, R15 ;  /* 0x0000000f00007221 */ /* 0x000fce0000010000 */
.L_x_73:
[----:B------:R-:W-:Y:S05]  /*35d0*/  BSYNC.RECONVERGENT B3 ;  /* 0x0000000000037941 */ /* 0x000fea0003800200 */
.L_x_63:
[----:B------:R-:W-:Y:S02]  /*35e0*/  HFMA2 R15, -RZ, RZ, 0, 0 ;  /* 0x00000000ff0f7431 */ /* 0x000fe400000001ff */
[----:B------:R-:W-:-:S04]  /*35f0*/  IMAD.MOV.U32 R14, RZ, RZ, R16 ;  /* 0x000000ffff0e7224 */ /* 0x000fc800078e0010 */
[----:B0-----:R-:W-:Y:S05]  /*3600*/  RET.REL.NODEC R14 `(_Z22process_channel_kernelPKhPfPKfS1_iiiiiib) ;  /* 0xffffffc80e7c7950 */ /* 0x001fea0003c3ffff */
.L_x_74:
        /* <DEDUP_REMOVED lines=15> */
.L_x_129:


//--------------------- .text._Z25scale_clamp_output_kernelPfbbi --------------------------
	.section	.text._Z25scale_clamp_output_kernelPfbbi,"ax",@progbits
	.align	128
        .global         _Z25scale_clamp_output_kernelPfbbi
        .type           _Z25scale_clamp_output_kernelPfbbi,@function
        .size           _Z25scale_clamp_output_kernelPfbbi,(.L_x_130 - _Z25scale_clamp_output_kernelPfbbi)
        .other          _Z25scale_clamp_output_kernelPfbbi,@"STO_CUDA_ENTRY STV_DEFAULT"
_Z25scale_clamp_output_kernelPfbbi:
.text._Z25scale_clamp_output_kernelPfbbi:
[----:B------:R-:W-:Y:S01]  /*0000*/  LDC R1, c[0x0][0x37c] ;  /* 0x0000df00ff017b82 */ /* 0x000fe20000000800 */
[----:B------:R-:W0:Y:S07]  /*0010*/  S2R R0, SR_TID.X ;  /* 0x0000000000007919 */ /* 0x000e2e0000002100 */
[----:B------:R-:W0:Y:S01]  /*0020*/  S2UR UR4, SR_CTAID.X ;  /* 0x00000000000479c3 */ /* 0x000e220000002500 */
[----:B------:R-:W1:Y:S07]  /*0030*/  LDCU UR5, c[0x0][0x38c] ;  /* 0x00007180ff0577ac */ /* 0x000e6e0008000800 */
[----:B------:R-:W0:Y:S02]  /*0040*/  LDC R5, c[0x0][0x360] ;  /* 0x0000d800ff057b82 */ /* 0x000e240000000800 */
[----:B0-----:R-:W-:-:S05]  /*0050*/  IMAD R5, R5, UR4, R0 ;  /* 0x0000000405057c24 */ /* 0x001fca000f8e0200 */
[----:B-1----:R-:W-:-:S13]  /*0060*/  ISETP.GE.AND P0, PT, R5, UR5, PT ;  /* 0x0000000505007c0c */ /* 0x002fda000bf06270 */
[----:B------:R-:W-:Y:S05]  /*0070*/  @P0 EXIT ;  /* 0x000000000000094d */ /* 0x000fea0003800000 */
[----:B------:R-:W0:Y:S01]  /*0080*/  LDC.64 R2, c[0x0][0x380] ;  /* 0x0000e000ff027b82 */ /* 0x000e220000000a00 */
[----:B------:R-:W1:Y:S01]  /*0090*/  LDCU.64 UR6, c[0x0][0x358] ;  /* 0x00006b00ff0677ac */ /* 0x000e620008000a00 */
[----:B------:R-:W2:Y:S01]  /*00a0*/  LDCU.U8 UR4, c[0x0][0x388] ;  /* 0x00007100ff0477ac */ /* 0x000ea20008000000 */
[----:B0-----:R-:W-:-:S05]  /*00b0*/  IMAD.WIDE R2, R5, 0x4, R2 ;  /* 0x0000000405027825 */ /* 0x001fca00078e0202 */
[----:B-1----:R0:W5:Y:S01]  /*00c0*/  LDG.E R0, desc[UR6][R2.64] ;  /* 0x0000000602007981 */ /* 0x002162000c1e1900 */
[----:B--2---:R-:W-:-:S04]  /*00d0*/  UPRMT UR4, UR4, 0x8880, URZ ;  /* 0x0000888004047896 */ /* 0x004fc800080000ff */
[----:B------:R-:W-:-:S09]  /*00e0*/  UISETP.NE.AND UP0, UPT, UR4, URZ, UPT ;  /* 0x000000ff0400728c */ /* 0x000fd2000bf05270 */
[----:B0-----:R-:W-:Y:S05]  /*00f0*/  BRA.U !UP0, `(.L_x_75) ;  /* 0x0000000108407547 */ /* 0x001fea000b800000 */
[----:B------:R-:W-:Y:S01]  /*0100*/  IMAD.MOV.U32 R5, RZ, RZ, 0x3b808081 ;  /* 0x3b808081ff057424 */ /* 0x000fe200078e00ff */
[----:B-----5:R-:W0:Y:S01]  /*0110*/  FCHK P0, R0, 255 ;  /* 0x437f000000007902 */ /* 0x020e220000000000 */
[----:B------:R-:W-:Y:S01]  /*0120*/  IMAD.MOV.U32 R4, RZ, RZ, 0x437f0000 ;  /* 0x437f0000ff047424 */ /* 0x000fe200078e00ff */
[----:B------:R-:W-:Y:S03]  /*0130*/  BSSY.RECONVERGENT B1, `(.L_x_76) ;  /* 0x000000a000017945 */ /* 0x000fe60003800200 */
[----:B------:R-:W-:-:S04]  /*0140*/  FFMA R4, R5, -R4, 1 ;  /* 0x3f80000005047423 */ /* 0x000fc80000000804 */
[----:B------:R-:W-:-:S04]  /*0150*/  FFMA R5, R4, R5, 0.0039215688593685626984 ;  /* 0x3b80808104057423 */ /* 0x000fc80000000005 */
[----:B------:R-:W-:-:S04]  /*0160*/  FFMA R4, R0, R5, RZ ;  /* 0x0000000500047223 */ /* 0x000fc800000000ff */
[----:B------:R-:W-:-:S04]  /*0170*/  FFMA R6, R4, -255, R0 ;  /* 0xc37f000004067823 */ /* 0x000fc80000000000 */
[----:B------:R-:W-:Y:S01]  /*0180*/  FFMA R4, R5, R6, R4 ;  /* 0x0000000605047223 */ /* 0x000fe20000000004 */
[----:B0-----:R-:W-:Y:S06]  /*0190*/  @!P0 BRA `(.L_x_77) ;  /* 0x00000000000c8947 */ /* 0x001fec0003800000 */
[----:B------:R-:W-:-:S07]  /*01a0*/  MOV R4, 0x1c0 ;  /* 0x000001c000047802 */ /* 0x000fce0000000f00 */
[----:B------:R-:W-:Y:S05]  /*01b0*/  CALL.REL.NOINC `($__internal_2_$__cuda_sm3x_div_rn_noftz_f32_slowpath) ;  /* 0x0000000000207944 */ /* 0x000fea0003c00000 */
[----:B------:R-:W-:-:S07]  /*01c0*/  IMAD.MOV.U32 R4, RZ, RZ, R6 ;  /* 0x000000ffff047224 */ /* 0x000fce00078e0006 */
.L_x_77:
[----:B------:R-:W-:Y:S05]  /*01d0*/  BSYNC.RECONVERGENT B1 ;  /* 0x0000000000017941 */ /* 0x000fea0003800200 */
.L_x_76:
[----:B------:R-:W-:Y:S01]  /*01e0*/  FADD.SAT R5, RZ, R4 ;  /* 0x00000004ff057221 */ /* 0x000fe20000002000 */
[----:B------:R-:W-:Y:S06]  /*01f0*/  BRA `(.L_x_78) ;  /* 0x0000000000087947 */ /* 0x000fec0003800000 */
.L_x_75:
[----:B-----5:R-:W-:-:S04]  /*0200*/  FMNMX R0, R0, 255, PT ;  /* 0x437f000000007809 */ /* 0x020fc80003800000 */
[----:B------:R-:W-:-:S07]  /*0210*/  FMNMX R5, RZ, R0, !PT ;  /* 0x00000000ff057209 */ /* 0x000fce0007800000 */
.L_x_78:
[----:B------:R-:W-:Y:S01]  /*0220*/  STG.E desc[UR6][R2.64], R5 ;  /* 0x0000000502007986 */ /* 0x000fe2000c101906 */
[----:B------:R-:W-:Y:S05]  /*0230*/  EXIT ;  /* 0x000000000000794d */ /* 0x000fea0003800000 */
        .weak           $__internal_2_$__cuda_sm3x_div_rn_noftz_f32_slowpath
        .type           $__internal_2_$__cuda_sm3x_div_rn_noftz_f32_slowpath,@function
        .size           $__internal_2_$__cuda_sm3x_div_rn_noftz_f32_slowpath,(.L_x_130 - $__internal_2_$__cuda_sm3x_div_rn_noftz_f32_slowpath)
$__internal_2_$__cuda_sm3x_div_rn_noftz_f32_slowpath:
[--C-:B------:R-:W-:Y:S01]  /*0240*/  SHF.R.U32.HI R5, RZ, 0x17, R0.reuse ;  /* 0x00000017ff057819 */ /* 0x100fe20000011600 */
[----:B------:R-:W-:Y:S04]  /*0250*/  BSSY.RECONVERGENT B0, `(.L_x_79) ;  /* 0x000005c000007945 */ /* 0x000fe80003800200 */
[----:B------:R-:W-:Y:S01]  /*0260*/  BSSY.RELIABLE B2, `(.L_x_80) ;  /* 0x000001a000027945 */ /* 0x000fe20003800100 */
[----:B------:R-:W-:Y:S01]  /*0270*/  IMAD.MOV.U32 R6, RZ, RZ, R0 ;  /* 0x000000ffff067224 */ /* 0x000fe200078e0000 */
[----:B------:R-:W-:-:S05]  /*0280*/  LOP3.LUT R5, R5, 0xff, RZ, 0xc0, !PT ;  /* 0x000000ff05057812 */ /* 0x000fca00078ec0ff */
[----:B------:R-:W-:-:S05]  /*0290*/  VIADD R8, R5, 0xffffffff ;  /* 0xffffffff05087836 */ /* 0x000fca0000000000 */
[----:B------:R-:W-:-:S13]  /*02a0*/  ISETP.GT.U32.OR P0, PT, R8, 0xfd, !PT ;  /* 0x000000fd0800780c */ /* 0x000fda0007f04470 */
[----:B------:R-:W-:Y:S01]  /*02b0*/  @!P0 IMAD.MOV.U32 R7, RZ, RZ, RZ ;  /* 0x000000ffff078224 */ /* 0x000fe200078e00ff */
[----:B------:R-:W-:Y:S06]  /*02c0*/  @!P0 BRA `(.L_x_81) ;  /* 0x00000000004c8947 */ /* 0x000fec0003800000 */
[----:B------:R-:W-:-:S13]  /*02d0*/  FSETP.GTU.FTZ.AND P0, PT, |R0|, +INF , PT ;  /* 0x7f8000000000780b */ /* 0x000fda0003f1c200 */
[----:B------:R-:W-:Y:S05]  /*02e0*/  @P0 BREAK.RELIABLE B2 ;  /* 0x0000000000020942 */ /* 0x000fea0003800100 */
[----:B------:R-:W-:Y:S05]  /*02f0*/  @P0 BRA `(.L_x_82) ;  /* 0x0000000400400947 */ /* 0x000fea0003800000 */
[----:B------:R-:W-:-:S05]  /*0300*/  IMAD.MOV.U32 R7, RZ, RZ, 0x437f0000 ;  /* 0x437f0000ff077424 */ /* 0x000fca00078e00ff */
[----:B------:R-:W-:-:S13]  /*0310*/  LOP3.LUT P0, RZ, R7, 0x7fffffff, R6, 0xc8, !PT ;  /* 0x7fffffff07ff7812 */ /* 0x000fda000780c806 */
[----:B------:R-:W-:Y:S05]  /*0320*/  @!P0 BREAK.RELIABLE B2 ;  /* 0x0000000000028942 */ /* 0x000fea0003800100 */
[----:B------:R-:W-:Y:S05]  /*0330*/  @!P0 BRA `(.L_x_83) ;  /* 0x0000000400288947 */ /* 0x000fea0003800000 */
[----:B------:R-:W-:-:S13]  /*0340*/  LOP3.LUT P0, RZ, R6, 0x7fffffff, RZ, 0xc0, !PT ;  /* 0x7fffffff06ff7812 */ /* 0x000fda000780c0ff */
[----:B------:R-:W-:Y:S05]  /*0350*/  @!P0 BREAK.RELIABLE B2 ;  /* 0x0000000000028942 */ /* 0x000fea0003800100 */
[----:B------:R-:W-:Y:S05]  /*0360*/  @!P0 BRA `(.L_x_84) ;  /* 0x0000000400148947 */ /* 0x000fea0003800000 */
[----:B------:R-:W-:Y:S02]  /*0370*/  FSETP.NEU.FTZ.AND P0, PT, |R0|, +INF , PT ;  /* 0x7f8000000000780b */ /* 0x000fe40003f1d200 */
[----:B------:R-:W-:-:S04]  /*0380*/  LOP3.LUT P1, RZ, R7, 0x7fffffff, RZ, 0xc0, !PT ;  /* 0x7fffffff07ff7812 */ /* 0x000fc8000782c0ff */
[----:B------:R-:W-:-:S13]  /*0390*/  PLOP3.LUT P0, PT, P0, P1, PT, 0x2f, 0xf2 ;  /* 0x0000000000f2781c */ /* 0x000fda0000702577 */
[----:B------:R-:W-:Y:S05]  /*03a0*/  @P0 BREAK.RELIABLE B2 ;  /* 0x0000000000020942 */ /* 0x000fea0003800100 */
[----:B------:R-:W-:Y:S05]  /*03b0*/  @P0 BRA `(.L_x_85) ;  /* 0x0000000000f40947 */ /* 0x000fea0003800000 */
[----:B------:R-:W-:-:S13]  /*03c0*/  ISETP.GE.AND P0, PT, R8, RZ, PT ;  /* 0x000000ff0800720c */ /* 0x000fda0003f06270 */
[----:B------:R-:W-:Y:S02]  /*03d0*/  @P0 IMAD.MOV.U32 R7, RZ, RZ, RZ ;  /* 0x000000ffff070224 */ /* 0x000fe400078e00ff */
[----:B------:R-:W-:Y:S01]  /*03e0*/  @!P0 FFMA R6, R0, 1.84467440737095516160e+19, RZ ;  /* 0x5f80000000068823 */ /* 0x000fe200000000ff */
[----:B------:R-:W-:-:S07]  /*03f0*/  @!P0 IMAD.MOV.U32 R7, RZ, RZ, -0x40 ;  /* 0xffffffc0ff078424 */ /* 0x000fce00078e00ff */
.L_x_81:
[----:B------:R-:W-:Y:S05]  /*0400*/  BSYNC.RELIABLE B2 ;  /* 0x0000000000027941 */ /* 0x000fea0003800100 */
.L_x_80:
[----:B------:R-:W-:Y:S01]  /*0410*/  UMOV UR4, 0x437f0000 ;  /* 0x437f000000047882 */ /* 0x000fe20000000000 */
[----:B------:R-:W-:Y:S01]  /*0420*/  VIADD R5, R5, 0xffffff81 ;  /* 0xffffff8105057836 */ /* 0x000fe20000000000 */
[----:B------:R-:W-:Y:S01]  /*0430*/  UIADD3 UR4, UPT, UPT, UR4, -0x3800000, URZ ;  /* 0xfc80000004047890 */ /* 0x000fe2000fffe0ff */
[----:B------:R-:W-:Y:S02]  /*0440*/  BSSY.RECONVERGENT B2, `(.L_x_86) ;  /* 0x0000033000027945 */ /* 0x000fe40003800200 */
[----:B------:R-:W-:Y:S01]  /*0450*/  IMAD R0, R5, -0x800000, R6 ;  /* 0xff80000005007824 */ /* 0x000fe200078e0206 */
[----:B------:R-:W-:Y:S02]  /*0460*/  IADD3 R7, PT, PT, R7, -0x7, R5 ;  /* 0xfffffff907077810 */ /* 0x000fe40007ffe005 */
[----:B------:R-:W-:-:S03]  /*0470*/  FADD.FTZ R9, -RZ, -UR4 ;  /* 0x80000004ff097e21 */ /* 0x000fc60008010100 */
[----:B------:R-:W0:Y:S02]  /*0480*/  MUFU.RCP R8, UR4 ;  /* 0x0000000400087d08 */ /* 0x000e240008001000 */
[----:B0-----:R-:W-:-:S04]  /*0490*/  FFMA R11, R8, R9, 1 ;  /* 0x3f800000080b7423 */ /* 0x001fc80000000009 */
[----:B------:R-:W-:-:S04]  /*04a0*/  FFMA R11, R8, R11, R8 ;  /* 0x0000000b080b7223 */ /* 0x000fc80000000008 */
[----:B------:R-:W-:-:S04]  /*04b0*/  FFMA R6, R0, R11, RZ ;  /* 0x0000000b00067223 */ /* 0x000fc800000000ff */
[----:B------:R-:W-:-:S04]  /*04c0*/  FFMA R8, R9, R6, R0 ;  /* 0x0000000609087223 */ /* 0x000fc80000000000 */
[----:B------:R-:W-:-:S04]  /*04d0*/  FFMA R8, R11, R8, R6 ;  /* 0x000000080b087223 */ /* 0x000fc80000000006 */
[----:B------:R-:W-:-:S04]  /*04e0*/  FFMA R9, R9, R8, R0 ;  /* 0x0000000809097223 */ /* 0x000fc80000000000 */
[----:B------:R-:W-:-:S05]  /*04f0*/  FFMA R6, R11, R9, R8 ;  /* 0x000000090b067223 */ /* 0x000fca0000000008 */
[----:B------:R-:W-:-:S04]  /*0500*/  SHF.R.U32.HI R0, RZ, 0x17, R6 ;  /* 0x00000017ff007819 */ /* 0x000fc80000011606 */
[----:B------:R-:W-:-:S05]  /*0510*/  LOP3.LUT R0, R0, 0xff, RZ, 0xc0, !PT ;  /* 0x000000ff00007812 */ /* 0x000fca00078ec0ff */
[----:B------:R-:W-:-:S04]  /*0520*/  IMAD.IADD R10, R0, 0x1, R7 ;  /* 0x00000001000a7824 */ /* 0x000fc800078e0207 */
[----:B------:R-:W-:-:S05]  /*0530*/  VIADD R0, R10, 0xffffffff ;  /* 0xffffffff0a007836 */ /* 0x000fca0000000000 */
        /* <DEDUP_REMOVED lines=9> */
[CC--:B------:R-:W-:Y:S01]  /*05d0*/  FFMA.RZ R0, R11.reuse, R9.reuse, R8 ;  /* 0x000000090b007223 */ /* 0x0c0fe2000000c008 */
[----:B------:R-:W-:Y:S01]  /*05e0*/  IMAD.MOV R7, RZ, RZ, -R10 ;  /* 0x000000ffff077224 */ /* 0x000fe200078e0a0a */
[C---:B------:R-:W-:Y:S02]  /*05f0*/  ISETP.NE.AND P2, PT, R10.reuse, RZ, PT ;  /* 0x000000ff0a00720c */ /* 0x040fe40003f45270 */
[----:B------:R-:W-:Y:S02]  /*0600*/  ISETP.NE.AND P1, PT, R10, RZ, PT ;  /* 0x000000ff0a00720c */ /* 0x000fe40003f25270 */
[----:B------:R-:W-:Y:S01]  /*0610*/  LOP3.LUT R5, R0, 0x7fffff, RZ, 0xc0, !PT ;  /* 0x007fffff00057812 */ /* 0x000fe200078ec0ff */
[CCC-:B------:R-:W-:Y:S01]  /*0620*/  FFMA.RP R0, R11.reuse, R9.reuse, R8.reuse ;  /* 0x000000090b007223 */ /* 0x1c0fe20000008008 */
[----:B------:R-:W-:Y:S01]  /*0630*/  FFMA.RM R11, R11, R9, R8 ;  /* 0x000000090b0b7223 */ /* 0x000fe20000004008 */
[----:B------:R-:W-:Y:S01]  /*0640*/  VIADD R8, R10, 0x20 ;  /* 0x000000200a087836 */ /* 0x000fe20000000000 */
[----:B------:R-:W-:-:S03]  /*0650*/  LOP3.LUT R5, R5, 0x800000, RZ, 0xfc, !PT ;  /* 0x0080000005057812 */ /* 0x000fc600078efcff */
[----:B------:R-:W-:Y:S02]  /*0660*/  FSETP.NEU.FTZ.AND P0, PT, R0, R11, PT ;  /* 0x0000000b0000720b */ /* 0x000fe40003f1d000 */
[----:B------:R-:W-:Y:S02]  /*0670*/  SHF.L.U32 R8, R5, R8, RZ ;  /* 0x0000000805087219 */ /* 0x000fe400000006ff */
[----:B------:R-:W-:Y:S02]  /*0680*/  SEL R0, R7, RZ, P2 ;  /* 0x000000ff07007207 */ /* 0x000fe40001000000 */
[----:B------:R-:W-:Y:S02]  /*0690*/  ISETP.NE.AND P1, PT, R8, RZ, P1 ;  /* 0x000000ff0800720c */ /* 0x000fe40000f25270 */
[----:B------:R-:W-:Y:S02]  /*06a0*/  SHF.R.U32.HI R0, RZ, R0, R5 ;  /* 0x00000000ff007219 */ /* 0x000fe40000011605 */
[----:B------:R-:W-:-:S02]  /*06b0*/  PLOP3.LUT P0, PT, P0, P1, PT, 0xf8, 0x8f ;  /* 0x00000000008f781c */ /* 0x000fc40000703f70 */
[----:B------:R-:W-:Y:S02]  /*06c0*/  SHF.R.U32.HI R8, RZ, 0x1, R0 ;  /* 0x00000001ff087819 */ /* 0x000fe40000011600 */
[----:B------:R-:W-:-:S04]  /*06d0*/  SEL R5, RZ, 0x1, !P0 ;  /* 0x00000001ff057807 */ /* 0x000fc80004000000 */
[----:B------:R-:W-:-:S04]  /*06e0*/  LOP3.LUT R5, R5, 0x1, R8, 0xf8, !PT ;  /* 0x0000000105057812 */ /* 0x000fc800078ef808 */
[----:B------:R-:W-:-:S05]  /*06f0*/  LOP3.LUT R5, R5, R0, RZ, 0xc0, !PT ;  /* 0x0000000005057212 */ /* 0x000fca00078ec0ff */
[----:B------:R-:W-:-:S05]  /*0700*/  IMAD.IADD R5, R8, 0x1, R5 ;  /* 0x0000000108057824 */ /* 0x000fca00078e0205 */
[----:B------:R-:W-:Y:S01]  /*0710*/  LOP3.LUT R6, R5, R6, RZ, 0xfc, !PT ;  /* 0x0000000605067212 */ /* 0x000fe200078efcff */
[----:B------:R-:W-:Y:S06]  /*0720*/  BRA `(.L_x_89) ;  /* 0x0000000000107947 */ /* 0x000fec0003800000 */
.L_x_88:
[----:B------:R-:W-:-:S04]  /*0730*/  LOP3.LUT R6, R6, 0x80000000, RZ, 0xc0, !PT ;  /* 0x8000000006067812 */ /* 0x000fc800078ec0ff */
[----:B------:R-:W-:Y:S01]  /*0740*/  LOP3.LUT R6, R6, 0x7f800000, RZ, 0xfc, !PT ;  /* 0x7f80000006067812 */ /* 0x000fe200078efcff */
[----:B------:R-:W-:Y:S06]  /*0750*/  BRA `(.L_x_89) ;  /* 0x0000000000047947 */ /* 0x000fec0003800000 */
.L_x_87:
[----:B------:R-:W-:-:S07]  /*0760*/  IMAD R6, R7, 0x800000, R6 ;  /* 0x0080000007067824 */ /* 0x000fce00078e0206 */
.L_x_89:
[----:B------:R-:W-:Y:S05]  /*0770*/  BSYNC.RECONVERGENT B2 ;  /* 0x0000000000027941 */ /* 0x000fea0003800200 */
.L_x_86:
[----:B------:R-:W-:Y:S05]  /*0780*/  BRA `(.L_x_90) ;  /* 0x0000000000207947 */ /* 0x000fea0003800000 */
.L_x_85:
[----:B------:R-:W-:-:S04]  /*0790*/  LOP3.LUT R6, R7, 0x80000000, R6, 0x48, !PT ;  /* 0x8000000007067812 */ /* 0x000fc800078e4806 */
[----:B------:R-:W-:Y:S01]  /*07a0*/  LOP3.LUT R6, R6, 0x7f800000, RZ, 0xfc, !PT ;  /* 0x7f80000006067812 */ /* 0x000fe200078efcff */
[----:B------:R-:W-:Y:S06]  /*07b0*/  BRA `(.L_x_90) ;  /* 0x0000000000147947 */ /* 0x000fec0003800000 */
.L_x_84:
[----:B------:R-:W-:Y:S01]  /*07c0*/  LOP3.LUT R6, R7, 0x80000000, R6, 0x48, !PT ;  /* 0x8000000007067812 */ /* 0x000fe200078e4806 */
[----:B------:R-:W-:Y:S06]  /*07d0*/  BRA `(.L_x_90) ;  /* 0x00000000000c7947 */ /* 0x000fec0003800000 */
.L_x_83:
[----:B------:R-:W0:Y:S01]  /*07e0*/  MUFU.RSQ R6, -QNAN ;  /* 0xffc0000000067908 */ /* 0x000e220000001400 */
[----:B------:R-:W-:Y:S05]  /*07f0*/  BRA `(.L_x_90) ;  /* 0x0000000000047947 */ /* 0x000fea0003800000 */
.L_x_82:
[----:B------:R-:W-:-:S07]  /*0800*/  FADD.FTZ R6, R0, 255 ;  /* 0x437f000000067421 */ /* 0x000fce0000010000 */
.L_x_90:
[----:B------:R-:W-:Y:S05]  /*0810*/  BSYNC.RECONVERGENT B0 ;  /* 0x0000000000007941 */ /* 0x000fea0003800200 */
.L_x_79:
[----:B------:R-:W-:-:S04]  /*0820*/  IMAD.MOV.U32 R5, RZ, RZ, 0x0 ;  /* 0x00000000ff057424 */ /* 0x000fc800078e00ff */
[----:B0-----:R-:W-:Y:S05]  /*0830*/  RET.REL.NODEC R4 `(_Z25scale_clamp_output_kernelPfbbi) ;  /* 0xfffffff404f07950 */ /* 0x001fea0003c3ffff */
.L_x_91:
        /* <DEDUP_REMOVED lines=12> */
.L_x_130:


//--------------------- .text._Z11zero_kernelPfi  --------------------------
	.section	.text._Z11zero_kernelPfi,"ax",@progbits
	.align	128
        .global         _Z11zero_kernelPfi
        .type           _Z11zero_kernelPfi,@function
        .size           _Z11zero_kernelPfi,(.L_x_136 - _Z11zero_kernelPfi)
        .other          _Z11zero_kernelPfi,@"STO_CUDA_ENTRY STV_DEFAULT"
_Z11zero_kernelPfi:
.text._Z11zero_kernelPfi:
        /* <DEDUP_REMOVED lines=10> */
[----:B0-----:R-:W-:-:S05]  /*00a0*/  IMAD.WIDE R2, R5, 0x4, R2 ;  /* 0x0000000405027825 */ /* 0x001fca00078e0202 */
[----:B-1----:R-:W-:Y:S01]  /*00b0*/  STG.E desc[UR4][R2.64], RZ ;  /* 0x000000ff02007986 */ /* 0x002fe2000c101904 */
[----:B------:R-:W-:Y:S05]  /*00c0*/  EXIT ;  /* 0x000000000000794d */ /* 0x000fea0003800000 */
.L_x_92:
        /* <DEDUP_REMOVED lines=11> */
.L_x_136:


//--------------------- .text._Z25apply_lookup_table_kernelPKhPKfPfi --------------------------
	.section	.text._Z25apply_lookup_table_kernelPKhPKfPfi,"ax",@progbits
	.align	128
        .global         _Z25apply_lookup_table_kernelPKhPKfPfi
        .type           _Z25apply_lookup_table_kernelPKhPKfPfi,@function
        .size           _Z25apply_lookup_table_kernelPKhPKfPfi,(.L_x_137 - _Z25apply_lookup_table_kernelPKhPKfPfi)
        .other          _Z25apply_lookup_table_kernelPKhPKfPfi,@"STO_CUDA_ENTRY STV_DEFAULT"
_Z25apply_lookup_table_kernelPKhPKfPfi:
.text._Z25apply_lookup_table_kernelPKhPKfPfi:
        /* <DEDUP_REMOVED lines=8> */
[----:B------:R-:W0:Y:S01]  /*0080*/  LDCU.64 UR6, c[0x0][0x380] ;  /* 0x00007000ff0677ac */ /* 0x000e220008000a00 */
[----:B------:R-:W1:Y:S01]  /*0090*/  LDC.64 R2, c[0x0][0x388] ;  /* 0x0000e200ff027b82 */ /* 0x000e620000000a00 */
[----:B------:R-:W2:Y:S07]  /*00a0*/  LDCU.64 UR4, c[0x0][0x358] ;  /* 0x00006b00ff0477ac */ /* 0x000eae0008000a00 */
[----:B------:R-:W3:Y:S01]  /*00b0*/  LDC.64 R4, c[0x0][0x390] ;  /* 0x0000e400ff047b82 */ /* 0x000ee20000000a00 */
[----:B0-----:R-:W-:-:S04]  /*00c0*/  IADD3 R6, P0, PT, R9, UR6, RZ ;  /* 0x0000000609067c10 */ /* 0x001fc8000ff1e0ff */
[----:B------:R-:W-:-:S06]  /*00d0*/  LEA.HI.X.SX32 R7, R9, UR7, 0x1, P0 ;  /* 0x0000000709077c11 */ /* 0x000fcc00080f0eff */
[----:B--2---:R-:W1:Y:S02]  /*00e0*/  LDG.E.U8 R7, desc[UR4][R6.64] ;  /* 0x0000000406077981 */ /* 0x004e64000c1e1100 */
[----:B-1----:R-:W-:-:S06]  /*00f0*/  IMAD.WIDE.U32 R2, R7, 0x4, R2 ;  /* 0x0000000407027825 */ /* 0x002fcc00078e0002 */
[----:B------:R-:W2:Y:S01]  /*0100*/  LDG.E R3, desc[UR4][R2.64] ;  /* 0x0000000402037981 */ /* 0x000ea2000c1e1900 */
[----:B---3--:R-:W-:-:S05]  /*0110*/  IMAD.WIDE R4, R9, 0x4, R4 ;  /* 0x0000000409047825 */ /* 0x008fca00078e0204 */
[----:B--2---:R-:W-:Y:S01]  /*0120*/  STG.E desc[UR4][R4.64], R3 ;  /* 0x0000000304007986 */ /* 0x004fe2000c101904 */
[----:B------:R-:W-:Y:S05]  /*0130*/  EXIT ;  /* 0x000000000000794d */ /* 0x000fea0003800000 */
.L_x_93:
        /* <DEDUP_REMOVED lines=12> */
.L_x_137:


//--------------------- .text._Z25build_lookup_table_kernelPKfS0_Pfi --------------------------
	.section	.text._Z25build_lookup_table_kernelPKfS0_Pfi,"ax",@progbits
	.align	128
        .global         _Z25build_lookup_table_kernelPKfS0_Pfi
        .type           _Z25build_lookup_table_kernelPKfS0_Pfi,@function
        .size           _Z25build_lookup_table_kernelPKfS0_Pfi,(.L_x_131 - _Z25build_lookup_table_kernelPKfS0_Pfi)
        .other          _Z25build_lookup_table_kernelPKfS0_Pfi,@"STO_CUDA_ENTRY STV_DEFAULT"
_Z25build_lookup_table_kernelPKfS0_Pfi:
.text._Z25build_lookup_table_kernelPKfS0_Pfi:
[----:B------:R-:W-:Y:S01]  /*0000*/  LDC R1, c[0x0][0x37c] ;  /* 0x0000df00ff017b82 */ /* 0x000fe20000000800 */
[----:B------:R-:W0:Y:S07]  /*0010*/  S2R R5, SR_TID.X ;  /* 0x0000000000057919 */ /* 0x000e2e0000002100 */
[----:B------:R-:W0:Y:S08]  /*0020*/  S2UR UR4, SR_CTAID.X ;  /* 0x00000000000479c3 */ /* 0x000e300000002500 */
[----:B------:R-:W0:Y:S08]  /*0030*/  LDC R2, c[0x0][0x360] ;  /* 0x0000d800ff027b82 */ /* 0x000e300000000800 */
[----:B------:R-:W1:Y:S01]  /*0040*/  LDC R3, c[0x0][0x398] ;  /* 0x0000e600ff037b82 */ /* 0x000e620000000800 */
[----:B0-----:R-:W-:-:S05]  /*0050*/  IMAD R2, R2, UR4, R5 ;  /* 0x0000000402027c24 */ /* 0x001fca000f8e0205 */
[----:B-1----:R-:W-:-:S13]  /*0060*/  ISETP.GE.AND P0, PT, R2, R3, PT ;  /* 0x000000030200720c */ /* 0x002fda0003f06270 */
[----:B------:R-:W-:Y:S05]  /*0070*/  @P0 EXIT ;  /* 0x000000000000094d */ /* 0x000fea0003800000 */
[----:B------:R-:W0:Y:S01]  /*0080*/  LDC.64 R8, c[0x0][0x380] ;  /* 0x0000e000ff087b82 */ /* 0x000e220000000a00 */
[----:B------:R-:W1:Y:S01]  /*0090*/  LDCU.64 UR4, c[0x0][0x358] ;  /* 0x00006b00ff0477ac */ /* 0x000e620008000a00 */
[----:B------:R-:W-:-:S06]  /*00a0*/  ISETP.GE.AND P0, PT, R3, 0x1, PT ;  /* 0x000000010300780c */ /* 0x000fcc0003f06270 */
[----:B------:R-:W2:Y:S01]  /*00b0*/  LDC.64 R6, c[0x0][0x388] ;  /* 0x0000e200ff067b82 */ /* 0x000ea20000000a00 */
[----:B0-----:R-:W-:-:S05]  /*00c0*/  IMAD.WIDE R8, R2, 0x4, R8 ;  /* 0x0000000402087825 */ /* 0x001fca00078e0208 */
[----:B-1----:R0:W5:Y:S01]  /*00d0*/  LDG.E R4, desc[UR4][R8.64] ;  /* 0x0000000408047981 */ /* 0x002162000c1e1900 */
[----:B------:R-:W-:Y:S02]  /*00e0*/  VIADD R5, R3, 0xffffffff ;  /* 0xffffffff03057836 */ /* 0x000fe40000000000 */
[----:B------:R-:W-:Y:S01]  /*00f0*/  IMAD.MOV.U32 R11, RZ, RZ, RZ ;  /* 0x000000ffff0b7224 */ /* 0x000fe200078e00ff */
[----:B--2---:R-:W-:Y:S06]  /*0100*/  @!P0 BRA `(.L_x_94) ;  /* 0x0000000000388947 */ /* 0x004fec0003800000 */
[----:B------:R-:W1:Y:S01]  /*0110*/  LDCU UR6, c[0x0][0x398] ;  /* 0x00007300ff0677ac */ /* 0x000e620008000800 */
[----:B------:R-:W-:Y:S01]  /*0120*/  BSSY.RECONVERGENT B0, `(.L_x_94) ;  /* 0x000000c000007945 */ /* 0x000fe20003800200 */
[----:B------:R-:W-:Y:S02]  /*0130*/  IMAD.MOV.U32 R11, RZ, RZ, RZ ;  /* 0x000000ffff0b7224 */ /* 0x000fe400078e00ff */
[----:B-1----:R-:W-:-:S07]  /*0140*/  IMAD.U32 R0, RZ, RZ, UR6 ;  /* 0x00000006ff007e24 */ /* 0x002fce000f8e00ff */
.L_x_95:
[----:B0-----:R-:W-:-:S05]  /*0150*/  IMAD.IADD R8, R11, 0x1, R0 ;  /* 0x000000010b087824 */ /* 0x001fca00078e0200 */
[----:B------:R-:W-:-:S05]  /*0160*/  SHF.R.U32.HI R13, RZ, 0x1, R8 ;  /* 0x00000001ff0d7819 */ /* 0x000fca0000011608 */
[----:B------:R-:W-:-:S06]  /*0170*/  IMAD.WIDE.U32 R8, R13, 0x4, R6 ;  /* 0x000000040d087825 */ /* 0x000fcc00078e0006 */
[----:B------:R-:W2:Y:S02]  /*0180*/  LDG.E R9, desc[UR4][R8.64] ;  /* 0x0000000408097981 */ /* 0x000ea4000c1e1900 */
[----:B--2--5:R-:W-:-:S04]  /*0190*/  FSETP.GEU.AND P0, PT, R9, R4, PT ;  /* 0x000000040900720b */ /* 0x024fc80003f0e000 */
[----:B------:R-:W-:-:S09]  /*01a0*/  SEL R0, R0, R13, !P0 ;  /* 0x0000000d00007207 */ /* 0x000fd20004000000 */
[----:B------:R-:W-:-:S05]  /*01b0*/  @!P0 VIADD R11, R13, 0x1 ;  /* 0x000000010d0b8836 */ /* 0x000fca0000000000 */
[----:B------:R-:W-:-:S13]  /*01c0*/  ISETP.GE.AND P0, PT, R11, R0, PT ;  /* 0x000000000b00720c */ /* 0x000fda0003f06270 */
[----:B------:R-:W-:Y:S05]  /*01d0*/  @!P0 BRA `(.L_x_95) ;  /* 0xfffffffc00dc8947 */ /* 0x000fea000383ffff */
[----:B------:R-:W-:Y:S05]  /*01e0*/  BSYNC.RECONVERGENT B0 ;  /* 0x0000000000007941 */ /* 0x000fea0003800200 */
.L_x_94:
[----:B------:R-:W-:-:S04]  /*01f0*/  VIMNMX R11, PT, PT, R5, R11, PT ;  /* 0x0000000b050b7248 */ /* 0x000fc80003fe0100 */
[----:B------:R-:W-:Y:S02]  /*0200*/  VIMNMX R15, PT, PT, R11, 0x1, !PT ;  /* 0x000000010b0f7848 */ /* 0x000fe40007fe0100 */
[----:B------:R-:W1:Y:S03]  /*0210*/  LDC.64 R10, c[0x0][0x388] ;  /* 0x0000e200ff0a7b82 */ /* 0x000e660000000a00 */
[C---:B0-----:R-:W-:Y:S02]  /*0220*/  VIADD R9, R15.reuse, 0xffffffff ;  /* 0xffffffff0f097836 */ /* 0x041fe40000000000 */
[----:B------:R-:W-:-:S04]  /*0230*/  IMAD.WIDE.U32 R14, R15, 0x4, R6 ;  /* 0x000000040f0e7825 */ /* 0x000fc800078e0006 */
[--C-:B------:R-:W-:Y:S02]  /*0240*/  IMAD.WIDE.U32 R12, R9, 0x4, R6.reuse ;  /* 0x00000004090c7825 */ /* 0x100fe400078e0006 */
[----:B------:R-:W2:Y:S04]  /*0250*/  LDG.E R14, desc[UR4][R14.64] ;  /* 0x000000040e0e7981 */ /* 0x000ea8000c1e1900 */
[----:B------:R-:W2:Y:S01]  /*0260*/  LDG.E R13, desc[UR4][R12.64] ;  /* 0x000000040c0d7981 */ /* 0x000ea2000c1e1900 */
[----:B------:R-:W-:-:S06]  /*0270*/  IMAD.WIDE R6, R3, 0x4, R6 ;  /* 0x0000000403067825 */ /* 0x000fcc00078e0206 */
[----:B------:R0:W5:Y:S04]  /*0280*/  LDG.E R7, desc[UR4][R6.64+-0x4] ;  /* 0xfffffc0406077981 */ /* 0x000168000c1e1900 */
[----:B-1----:R0:W5:Y:S01]  /*0290*/  LDG.E R11, desc[UR4][R10.64] ;  /* 0x000000040a0b7981 */ /* 0x002162000c1e1900 */
[----:B------:R-:W-:Y:S01]  /*02a0*/  BSSY.RECONVERGENT B0, `(.L_x_96) ;  /* 0x0000014000007945 */ /* 0x000fe20003800200 */
[----:B------:R-:W-:Y:S02]  /*02b0*/  IMAD.MOV.U32 R0, RZ, RZ, RZ ;  /* 0x000000ffff007224 */ /* 0x000fe400078e00ff */
[----:B--2---:R-:W-:-:S05]  /*02c0*/  FADD R17, -R13, R14 ;  /* 0x0000000e0d117221 */ /* 0x004fca0000000100 */
[----:B------:R-:W-:-:S13]  /*02d0*/  FSETP.GT.AND P0, PT, R17, 1.00000001335143196e-10, PT ;  /* 0x2edbe6ff1100780b */ /* 0x000fda0003f04000 */
[----:B0-----:R-:W-:Y:S05]  /*02e0*/  @!P0 BRA `(.L_x_97) ;  /* 0x00000000003c8947 */ /* 0x001fea0003800000 */
[----:B------:R-:W0:Y:S01]  /*02f0*/  MUFU.RCP R3, R17 ;  /* 0x0000001100037308 */ /* 0x000e220000001000 */
[----:B-----5:R-:W-:Y:S01]  /*0300*/  FADD R0, R4, -R13 ;  /* 0x8000000d04007221 */ /* 0x020fe20000000000 */
[----:B------:R-:W-:Y:S06]  /*0310*/  BSSY.RECONVERGENT B1, `(.L_x_98) ;  /* 0x000000b000017945 */ /* 0x000fec0003800200 */
[----:B------:R-:W1:Y:S01]  /*0320*/  FCHK P0, R0, R17 ;  /* 0x0000001100007302 */ /* 0x000e620000000000 */
[----:B0-----:R-:W-:-:S04]  /*0330*/  FFMA R6, -R17, R3, 1 ;  /* 0x3f80000011067423 */ /* 0x001fc80000000103 */
[----:B------:R-:W-:-:S04]  /*0340*/  FFMA R3, R3, R6, R3 ;  /* 0x0000000603037223 */ /* 0x000fc80000000003 */
[----:B------:R-:W-:-:S04]  /*0350*/  FFMA R6, R0, R3, RZ ;  /* 0x0000000300067223 */ /* 0x000fc800000000ff */
[----:B------:R-:W-:-:S04]  /*0360*/  FFMA R8, -R17, R6, R0 ;  /* 0x0000000611087223 */ /* 0x000fc80000000100 */
[----:B------:R-:W-:Y:S01]  /*0370*/  FFMA R3, R3, R8, R6 ;  /* 0x0000000803037223 */ /* 0x000fe20000000006 */
[----:B-1----:R-:W-:Y:S06]  /*0380*/  @!P0 BRA `(.L_x_99) ;  /* 0x00000000000c8947 */ /* 0x002fec0003800000 */
[----:B------:R-:W-:-:S07]  /*0390*/  MOV R6, 0x3b0 ;  /* 0x000003b000067802 */ /* 0x000fce0000000f00 */
[----:B------:R-:W-:Y:S05]  /*03a0*/  CALL.REL.NOINC `($__internal_3_$__cuda_sm3x_div_rn_noftz_f32_slowpath) ;  /* 0x0000000000407944 */ /* 0x000fea0003c00000 */
[----:B------:R-:W-:-:S07]  /*03b0*/  IMAD.MOV.U32 R3, RZ, RZ, R0 ;  /* 0x000000ffff037224 */ /* 0x000fce00078e0000 */
.L_x_99:
[----:B------:R-:W-:Y:S05]  /*03c0*/  BSYNC.RECONVERGENT B1 ;  /* 0x0000000000017941 */ /* 0x000fea0003800200 */
.L_x_98:
[----:B------:R-:W-:-:S07]  /*03d0*/  IMAD.MOV.U32 R0, RZ, RZ, R3 ;  /* 0x000000ffff007224 */ /* 0x000fce00078e0003 */
.L_x_97:
[----:B------:R-:W-:Y:S05]  /*03e0*/  BSYNC.RECONVERGENT B0 ;  /* 0x0000000000007941 */ /* 0x000fea0003800200 */
.L_x_96:
[----:B------:R-:W0:Y:S01]  /*03f0*/  LDC.64 R12, c[0x0][0x390] ;  /* 0x0000e400ff0c7b82 */ /* 0x000e220000000a00 */
[C---:B-----5:R-:W-:Y:S02]  /*0400*/  FSETP.GE.AND P0, PT, R4.reuse, R7, PT ;  /* 0x000000070400720b */ /* 0x060fe40003f06000 */
[----:B------:R-:W-:Y:S02]  /*0410*/  I2FP.F32.U32 R9, R9 ;  /* 0x0000000900097245 */ /* 0x000fe40000201000 */
[----:B------:R-:W-:-:S03]  /*0420*/  FSETP.GTU.AND P1, PT, R4, R11, PT ;  /* 0x0000000b0400720b */ /* 0x000fc60003f2c000 */
[----:B------:R-:W-:-:S05]  /*0430*/  FADD R0, R9, R0 ;  /* 0x0000000009007221 */ /* 0x000fca0000000000 */
[----:B------:R-:W-:Y:S02]  /*0440*/  FSEL R0, R0, RZ, P1 ;  /* 0x000000ff00007208 */ /* 0x000fe40000800000 */
[----:B------:R-:W-:-:S04]  /*0450*/  @P0 I2FP.F32.S32 R0, R5 ;  /* 0x0000000500000245 */ /* 0x000fc80000201400 */
[----:B------:R-:W-:-:S04]  /*0460*/  FMNMX R0, R0, 255, PT ;  /* 0x437f000000007809 */ /* 0x000fc80003800000 */
[----:B------:R-:W-:Y:S01]  /*0470*/  FMNMX R5, RZ, R0, !PT ;  /* 0x00000000ff057209 */ /* 0x000fe20007800000 */
[----:B0-----:R-:W-:-:S05]  /*0480*/  IMAD.WIDE R2, R2, 0x4, R12 ;  /* 0x0000000402027825 */ /* 0x001fca00078e020c */
[----:B------:R-:W-:Y:S01]  /*0490*/  STG.E desc[UR4][R2.64], R5 ;  /* 0x0000000502007986 */ /* 0x000fe2000c101904 */
[----:B------:R-:W-:Y:S05]  /*04a0*/  EXIT ;  /* 0x000000000000794d */ /* 0x000fea0003800000 */
        .weak           $__internal_3_$__cuda_sm3x_div_rn_noftz_f32_slowpath
        .type           $__internal_3_$__cuda_sm3x_div_rn_noftz_f32_slowpath,@function
        .size           $__internal_3_$__cuda_sm3x_div_rn_noftz_f32_slowpath,(.L_x_131 - $__internal_3_$__cuda_sm3x_div_rn_noftz_f32_slowpath)
$__internal_3_$__cuda_sm3x_div_rn_noftz_f32_slowpath:
[--C-:B------:R-:W-:Y:S01]  /*04b0*/  SHF.R.U32.HI R10, RZ, 0x17, R17.reuse ;  /* 0x00000017ff0a7819 */ /* 0x100fe20000011611 */
[----:B------:R-:W-:Y:S01]  /*04c0*/  BSSY.RECONVERGENT B2, `(.L_x_100) ;  /* 0x0000065000027945 */ /* 0x000fe20003800200 */
[--C-:B------:R-:W-:Y:S01]  /*04d0*/  SHF.R.U32.HI R3, RZ, 0x17, R0.reuse ;  /* 0x00000017ff037819 */ /* 0x100fe20000011600 */
[----:B------:R-:W-:Y:S01]  /*04e0*/  IMAD.MOV.U32 R12, RZ, RZ, R0 ;  /* 0x000000ffff0c7224 */ /* 0x000fe200078e0000 */
[----:B------:R-:W-:Y:S01]  /*04f0*/  LOP3.LUT R10, R10, 0xff, RZ, 0xc0, !PT ;  /* 0x000000ff0a0a7812 */ /* 0x000fe200078ec0ff */
[----:B------:R-:W-:Y:S01]  /*0500*/  IMAD.MOV.U32 R13, RZ, RZ, R17 ;  /* 0x000000ffff0d7224 */ /* 0x000fe200078e0011 */
[----:B------:R-:W-:-:S03]  /*0510*/  LOP3.LUT R16, R3, 0xff, RZ, 0xc0, !PT ;  /* 0x000000ff03107812 */ /* 0x000fc600078ec0ff */
[----:B------:R-:W-:Y:S02]  /*0520*/  VIADD R15, R10, 0xffffffff ;  /* 0xffffffff0a0f7836 */ /* 0x000fe40000000000 */
[----:B------:R-:W-:-:S03]  /*0530*/  VIADD R14, R16, 0xffffffff ;  /* 0xffffffff100e7836 */ /* 0x000fc60000000000 */
[----:B------:R-:W-:-:S04]  /*0540*/  ISETP.GT.U32.AND P0, PT, R15, 0xfd, PT ;  /* 0x000000fd0f00780c */ /* 0x000fc80003f04070 */
[----:B------:R-:W-:-:S13]  /*0550*/  ISETP.GT.U32.OR P0, PT, R14, 0xfd, P0 ;  /* 0x000000fd0e00780c */ /* 0x000fda0000704470 */
[----:B------:R-:W-:Y:S01]  /*0560*/  @!P0 IMAD.MOV.U32 R8, RZ, RZ, RZ ;  /* 0x000000ffff088224 */ /* 0x000fe200078e00ff */
[----:B------:R-:W-:Y:S06]  /*0570*/  @!P0 BRA `(.L_x_101) ;  /* 0x0000000000608947 */ /* 0x000fec0003800000 */
[----:B------:R-:W-:Y:S01]  /*0580*/  FSETP.GTU.FTZ.AND P0, PT, |R0|, +INF , PT ;  /* 0x7f8000000000780b */ /* 0x000fe20003f1c200 */
[----:B------:R-:W-:Y:S01]  /*0590*/  IMAD.MOV.U32 R3, RZ, RZ, R17 ;  /* 0x000000ffff037224 */ /* 0x000fe200078e0011 */
[----:B------:R-:W-:-:S04]  /*05a0*/  FSETP.GTU.FTZ.AND P1, PT, |R17|, +INF , PT ;  /* 0x7f8000001100780b */ /* 0x000fc80003f3c200 */
        /* <DEDUP_REMOVED lines=16> */
[----:B------:R-:W-:Y:S02]  /*06b0*/  @P0 IMAD.MOV.U32 R8, RZ, RZ, RZ ;  /* 0x000000ffff080224 */ /* 0x000fe400078e00ff */
[----:B------:R-:W-:Y:S01]  /*06c0*/  @!P0 FFMA R12, R0, 1.84467440737095516160e+19, RZ ;  /* 0x5f800000000c8823 */ /* 0x000fe200000000ff */
[----:B------:R-:W-:Y:S02]  /*06d0*/  @!P0 IMAD.MOV.U32 R8, RZ, RZ, -0x40 ;  /* 0xffffffc0ff088424 */ /* 0x000fe400078e00ff */
[----:B------:R-:W-:Y:S02]  /*06e0*/  @!P1 FFMA R13, R3, 1.84467440737095516160e+19, RZ ;  /* 0x5f800000030d9823 */ /* 0x000fe400000000ff */
[----:B------:R-:W-:-:S07]  /*06f0*/  @!P1 VIADD R8, R8, 0x40 ;  /* 0x0000004008089836 */ /* 0x000fce0000000000 */
.L_x_101:
[----:B------:R-:W-:Y:S01]  /*0700*/  LEA R0, R10, 0xc0800000, 0x17 ;  /* 0xc08000000a007811 */ /* 0x000fe200078eb8ff */
[----:B------:R-:W-:Y:S01]  /*0710*/  VIADD R3, R16, 0xffffff81 ;  /* 0xffffff8110037836 */ /* 0x000fe20000000000 */
[----:B------:R-:W-:Y:S03]  /*0720*/  BSSY.RECONVERGENT B3, `(.L_x_106) ;  /* 0x0000035000037945 */ /* 0x000fe60003800200 */
[----:B------:R-:W-:Y:S02]  /*0730*/  IMAD.IADD R13, R13, 0x1, -R0 ;  /* 0x000000010d0d7824 */ /* 0x000fe400078e0a00 */
[----:B------:R-:W-:Y:S02]  /*0740*/  IMAD R0, R3, -0x800000, R12 ;  /* 0xff80000003007824 */ /* 0x000fe400078e020c */
[----:B------:R0:W1:Y:S01]  /*0750*/  MUFU.RCP R14, R13 ;  /* 0x0000000d000e7308 */ /* 0x0000620000001000 */
[----:B------:R-:W-:Y:S01]  /*0760*/  FADD.FTZ R15, -R13, -RZ ;  /* 0x800000ff0d0f7221 */ /* 0x000fe20000010100 */
[----:B0-----:R-:W-:-:S05]  /*0770*/  IADD3 R13, PT, PT, R3, 0x7f, -R10 ;  /* 0x0000007f030d7810 */ /* 0x001fca0007ffe80a */
[----:B------:R-:W-:Y:S02]  /*0780*/  IMAD.IADD R13, R13, 0x1, R8 ;  /* 0x000000010d0d7824 */ /* 0x000fe400078e0208 */
[----:B-1----:R-:W-:-:S04]  /*0790*/  FFMA R17, R14, R15, 1 ;  /* 0x3f8000000e117423 */ /* 0x002fc8000000000f */
        /* <DEDUP_REMOVED lines=20> */
[C---:B------:R-:W-:Y:S02]  /*08e0*/  VIADD R13, R14.reuse, 0x20 ;  /* 0x000000200e0d7836 */ /* 0x040fe40000000000 */
[-CC-:B------:R-:W-:Y:S01]  /*08f0*/  FFMA.RM R8, R19, R15.reuse, R12.reuse ;  /* 0x0000000f13087223 */ /* 0x180fe2000000400c */
[C---:B------:R-:W-:Y:S02]  /*0900*/  ISETP.NE.AND P2, PT, R14.reuse, RZ, PT ;  /* 0x000000ff0e00720c */ /* 0x040fe40003f45270 */
[----:B------:R-:W-:Y:S01]  /*0910*/  LOP3.LUT R10, R3, 0x7fffff, RZ, 0xc0, !PT ;  /* 0x007fffff030a7812 */ /* 0x000fe200078ec0ff */
[----:B------:R-:W-:Y:S01]  /*0920*/  FFMA.RP R3, R19, R15, R12 ;  /* 0x0000000f13037223 */ /* 0x000fe2000000800c */
[----:B------:R-:W-:Y:S01]  /*0930*/  IMAD.MOV R12, RZ, RZ, -R14 ;  /* 0x000000ffff0c7224 */ /* 0x000fe200078e0a0e */
[----:B------:R-:W-:Y:S02]  /*0940*/  ISETP.NE.AND P1, PT, R14, RZ, PT ;  /* 0x000000ff0e00720c */ /* 0x000fe40003f25270 */
[----:B------:R-:W-:-:S02]  /*0950*/  LOP3.LUT R10, R10, 0x800000, RZ, 0xfc, !PT ;  /* 0x008000000a0a7812 */ /* 0x000fc400078efcff */
        /* <DEDUP_REMOVED lines=13> */
.L_x_108:
[----:B------:R-:W-:-:S04]  /*0a30*/  LOP3.LUT R0, R0, 0x80000000, RZ, 0xc0, !PT ;  /* 0x8000000000007812 */ /* 0x000fc800078ec0ff */
[----:B------:R-:W-:Y:S01]  /*0a40*/  LOP3.LUT R0, R0, 0x7f800000, RZ, 0xfc, !PT ;  /* 0x7f80000000007812 */ /* 0x000fe200078efcff */
[----:B------:R-:W-:Y:S06]  /*0a50*/  BRA `(.L_x_109) ;  /* 0x0000000000047947 */ /* 0x000fec0003800000 */
.L_x_107:
[----:B------:R-:W-:-:S07]  /*0a60*/  IMAD R0, R13, 0x800000, R0 ;  /* 0x008000000d007824 */ /* 0x000fce00078e0200 */
.L_x_109:
[----:B------:R-:W-:Y:S05]  /*0a70*/  BSYNC.RECONVERGENT B3 ;  /* 0x0000000000037941 */ /* 0x000fea0003800200 */
.L_x_106:
[----:B------:R-:W-:Y:S05]  /*0a80*/  BRA `(.L_x_110) ;  /* 0x0000000000207947 */ /* 0x000fea0003800000 */
.L_x_105:
[----:B------:R-:W-:-:S04]  /*0a90*/  LOP3.LUT R0, R13, 0x80000000, R12, 0x48, !PT ;  /* 0x800000000d007812 */ /* 0x000fc800078e480c */
[----:B------:R-:W-:Y:S01]  /*0aa0*/  LOP3.LUT R0, R0, 0x7f800000, RZ, 0xfc, !PT ;  /* 0x7f80000000007812 */ /* 0x000fe200078efcff */
[----:B------:R-:W-:Y:S06]  /*0ab0*/  BRA `(.L_x_110) ;  /* 0x0000000000147947 */ /* 0x000fec0003800000 */
.L_x_104:
[----:B------:R-:W-:Y:S01]  /*0ac0*/  LOP3.LUT R0, R13, 0x80000000, R12, 0x48, !PT ;  /* 0x800000000d007812 */ /* 0x000fe200078e480c */
[----:B------:R-:W-:Y:S06]  /*0ad0*/  BRA `(.L_x_110) ;  /* 0x00000000000c7947 */ /* 0x000fec0003800000 */
.L_x_103:
[----:B------:R-:W0:Y:S01]  /*0ae0*/  MUFU.RSQ R0, -QNAN ;  /* 0xffc0000000007908 */ /* 0x000e220000001400 */
[----:B------:R-:W-:Y:S05]  /*0af0*/  BRA `(.L_x_110) ;  /* 0x0000000000047947 */ /* 0x000fea0003800000 */
.L_x_102:
[----:B------:R-:W-:-:S07]  /*0b00*/  FADD.FTZ R0, R0, R3 ;  /* 0x0000000300007221 */ /* 0x000fce0000010000 */
.L_x_110:
[----:B------:R-:W-:Y:S05]  /*0b10*/  BSYNC.RECONVERGENT B2 ;  /* 0x0000000000027941 */ /* 0x000fea0003800200 */
.L_x_100:
[----:B------:R-:W-:Y:S02]  /*0b20*/  IMAD.MOV.U32 R12, RZ, RZ, R6 ;  /* 0x000000ffff0c7224 */ /* 0x000fe400078e0006 */
[----:B------:R-:W-:-:S04]  /*0b30*/  IMAD.MOV.U32 R13, RZ, RZ, 0x0 ;  /* 0x00000000ff0d7424 */ /* 0x000fc800078e00ff */
[----:B0-----:R-:W-:Y:S05]  /*0b40*/  RET.REL.NODEC R12 `(_Z25build_lookup_table_kernelPKfS0_Pfi) ;  /* 0xfffffff40c2c7950 */ /* 0x001fea0003c3ffff */
.L_x_111:
        /* <DEDUP_REMOVED lines=11> */
.L_x_131:


//--------------------- .text._Z26normalize_histogram_kernelPffi --------------------------
	.section	.text._Z26normalize_histogram_kernelPffi,"ax",@progbits
	.align	128
        .global         _Z26normalize_histogram_kernelPffi
        .type           _Z26normalize_histogram_kernelPffi,@function
        .size           _Z26normalize_histogram_kernelPffi,(.L_x_132 - _Z26normalize_histogram_kernelPffi)
        .other          _Z26normalize_histogram_kernelPffi,@"STO_CUDA_ENTRY STV_DEFAULT"
_Z26normalize_histogram_kernelPffi:
.text._Z26normalize_histogram_kernelPffi:
        /* <DEDUP_REMOVED lines=10> */
[----:B0-----:R-:W-:-:S06]  /*00a0*/  IMAD.WIDE R4, R3, 0x4, R4 ;  /* 0x0000000403047825 */ /* 0x001fcc00078e0204 */
[----:B------:R-:W0:Y:S01]  /*00b0*/  LDC R3, c[0x0][0x388] ;  /* 0x0000e200ff037b82 */ /* 0x000e220000000800 */
[----:B-1----:R-:W2:Y:S01]  /*00c0*/  LDG.E R0, desc[UR4][R4.64] ;  /* 0x0000000404007981 */ /* 0x002ea2000c1e1900 */
[----:B------:R-:W-:Y:S01]  /*00d0*/  BSSY.RECONVERGENT B0, `(.L_x_112) ;  /* 0x000000d000007945 */ /* 0x000fe20003800200 */
[----:B0-----:R-:W-:-:S04]  /*00e0*/  FADD R3, R3, 9.9999999392252902908e-09 ;  /* 0x322bcc7703037421 */ /* 0x001fc80000000000 */
[----:B------:R-:W0:Y:S02]  /*00f0*/  MUFU.RCP R2, R3 ;  /* 0x0000000300027308 */ /* 0x000e240000001000 */
[----:B0-----:R-:W-:-:S04]  /*0100*/  FFMA R7, -R3, R2, 1 ;  /* 0x3f80000003077423 */ /* 0x001fc80000000102 */
[----:B------:R-:W-:Y:S02]  /*0110*/  FFMA R7, R2, R7, R2 ;  /* 0x0000000702077223 */ /* 0x000fe40000000002 */
[----:B--2---:R-:W0:Y:S02]  /*0120*/  FCHK P0, R0, R3 ;  /* 0x0000000300007302 */ /* 0x004e240000000000 */
[----:B------:R-:W-:-:S04]  /*0130*/  FFMA R2, R0, R7, RZ ;  /* 0x0000000700027223 */ /* 0x000fc800000000ff */
[----:B------:R-:W-:-:S04]  /*0140*/  FFMA R6, -R3, R2, R0 ;  /* 0x0000000203067223 */ /* 0x000fc80000000100 */
[----:B------:R-:W-:Y:S01]  /*0150*/  FFMA R7, R7, R6, R2 ;  /* 0x0000000607077223 */ /* 0x000fe20000000002 */
[----:B0-----:R-:W-:Y:S06]  /*0160*/  @!P0 BRA `(.L_x_113) ;  /* 0x00000000000c8947 */ /* 0x001fec0003800000 */
[----:B------:R-:W-:-:S07]  /*0170*/  MOV R2, 0x190 ;  /* 0x0000019000027802 */ /* 0x000fce0000000f00 */
[----:B------:R-:W-:Y:S05]  /*0180*/  CALL.REL.NOINC `($__internal_4_$__cuda_sm3x_div_rn_noftz_f32_slowpath) ;  /* 0x0000000000107944 */ /* 0x000fea0003c00000 */
[----:B------:R-:W-:-:S07]  /*0190*/  IMAD.MOV.U32 R7, RZ, RZ, R0 ;  /* 0x000000ffff077224 */ /* 0x000fce00078e0000 */
.L_x_113:
[----:B------:R-:W-:Y:S05]  /*01a0*/  BSYNC.RECONVERGENT B0 ;  /* 0x0000000000007941 */ /* 0x000fea0003800200 */
.L_x_112:
[----:B------:R-:W-:Y:S01]  /*01b0*/  STG.E desc[UR4][R4.64], R7 ;  /* 0x0000000704007986 */ /* 0x000fe2000c101904 */
[----:B------:R-:W-:Y:S05]  /*01c0*/  EXIT ;  /* 0x000000000000794d */ /* 0x000fea0003800000 */
        .weak           $__internal_4_$__cuda_sm3x_div_rn_noftz_f32_slowpath
        .type           $__internal_4_$__cuda_sm3x_div_rn_noftz_f32_slowpath,@function
        .size           $__internal_4_$__cuda_sm3x_div_rn_noftz_f32_slowpath,(.L_x_132 - $__internal_4_$__cuda_sm3x_div_rn_noftz_f32_slowpath)
$__internal_4_$__cuda_sm3x_div_rn_noftz_f32_slowpath:
        /* <DEDUP_REMOVED lines=13> */
[----:B------:R-:W-:Y:S02]  /*02a0*/  FSETP.GTU.FTZ.AND P0, PT, |R0|, +INF , PT ;  /* 0x7f8000000000780b */ /* 0x000fe40003f1c200 */
        /* <DEDUP_REMOVED lines=22> */
.L_x_115:
[----:B------:R-:W-:Y:S01]  /*0410*/  LEA R0, R7, 0xc0800000, 0x17 ;  /* 0xc080000007007811 */ /* 0x000fe200078eb8ff */
[----:B------:R-:W-:Y:S01]  /*0420*/  VIADD R6, R6, 0xffffff81 ;  /* 0xffffff8106067836 */ /* 0x000fe20000000000 */
[----:B------:R-:W-:Y:S03]  /*0430*/  BSSY.RECONVERGENT B2, `(.L_x_120) ;  /* 0x0000035000027945 */ /* 0x000fe60003800200 */
[----:B------:R-:W-:Y:S01]  /*0440*/  IMAD.IADD R9, R9, 0x1, -R0 ;  /* 0x0000000109097824 */ /* 0x000fe200078e0a00 */
[C---:B------:R-:W-:Y:S01]  /*0450*/  IADD3 R7, PT, PT, R6.reuse, 0x7f, -R7 ;  /* 0x0000007f06077810 */ /* 0x040fe20007ffe807 */
[----:B------:R-:W-:Y:S02]  /*0460*/  IMAD R0, R6, -0x800000, R8 ;  /* 0xff80000006007824 */ /* 0x000fe400078e0208 */
[----:B------:R-:W0:Y:S01]  /*0470*/  MUFU.RCP R3, R9 ;  /* 0x0000000900037308 */ /* 0x000e220000001000 */
[----:B------:R-:W-:Y:S01]  /*0480*/  FADD.FTZ R11, -R9, -RZ ;  /* 0x800000ff090b7221 */ /* 0x000fe20000010100 */
[----:B------:R-:W-:-:S03]  /*0490*/  IMAD.IADD R7, R7, 0x1, R10 ;  /* 0x0000000107077824 */ /* 0x000fc600078e020a */
        /* <DEDUP_REMOVED lines=21> */
[CCC-:B------:R-:W-:Y:S01]  /*05f0*/  FFMA.RM R6, R12.reuse, R8.reuse, R13.reuse ;  /* 0x000000080c067223 */ /* 0x1c0fe2000000400d */
[C---:B------:R-:W-:Y:S02]  /*0600*/  ISETP.NE.AND P2, PT, R9.reuse, RZ, PT ;  /* 0x000000ff0900720c */ /* 0x040fe40003f45270 */
[----:B------:R-:W-:Y:S02]  /*0610*/  ISETP.NE.AND P1, PT, R9, RZ, PT ;  /* 0x000000ff0900720c */ /* 0x000fe40003f25270 */
[----:B------:R-:W-:Y:S01]  /*0620*/  LOP3.LUT R7, R3, 0x7fffff, RZ, 0xc0, !PT ;  /* 0x007fffff03077812 */ /* 0x000fe200078ec0ff */
[----:B------:R-:W-:Y:S01]  /*0630*/  FFMA.RP R3, R12, R8, R13 ;  /* 0x000000080c037223 */ /* 0x000fe2000000800d */
[----:B------:R-:W-:Y:S02]  /*0640*/  VIADD R8, R9, 0x20 ;  /* 0x0000002009087836 */ /* 0x000fe40000000000 */
[----:B------:R-:W-:Y:S01]  /*0650*/  LOP3.LUT R7, R7, 0x800000, RZ, 0xfc, !PT ;  /* 0x0080000007077812 */ /* 0x000fe200078efcff */
[----:B------:R-:W-:Y:S01]  /*0660*/  IMAD.MOV R9, RZ, RZ, -R9 ;  /* 0x000000ffff097224 */ /* 0x000fe200078e0a09 */
[----:B------:R-:W-:-:S02]  /*0670*/  FSETP.NEU.FTZ.AND P0, PT, R3, R6, PT ;  /* 0x000000060300720b */ /* 0x000fc40003f1d000 */
[----:B------:R-:W-:Y:S02]  /*0680*/  SHF.L.U32 R8, R7, R8, RZ ;  /* 0x0000000807087219 */ /* 0x000fe400000006ff */
[----:B------:R-:W-:Y:S02]  /*0690*/  SEL R6, R9, RZ, P2 ;  /* 0x000000ff09067207 */ /* 0x000fe40001000000 */
[----:B------:R-:W-:Y:S02]  /*06a0*/  ISETP.NE.AND P1, PT, R8, RZ, P1 ;  /* 0x000000ff0800720c */ /* 0x000fe40000f25270 */
[----:B------:R-:W-:Y:S02]  /*06b0*/  SHF.R.U32.HI R6, RZ, R6, R7 ;  /* 0x00000006ff067219 */ /* 0x000fe40000011607 */
[----:B------:R-:W-:Y:S02]  /*06c0*/  PLOP3.LUT P0, PT, P0, P1, PT, 0xf8, 0x8f ;  /* 0x00000000008f781c */ /* 0x000fe40000703f70 */
[----:B------:R-:W-:-:S02]  /*06d0*/  SHF.R.U32.HI R8, RZ, 0x1, R6 ;  /* 0x00000001ff087819 */ /* 0x000fc40000011606 */
[----:B------:R-:W-:-:S04]  /*06e0*/  SEL R3, RZ, 0x1, !P0 ;  /* 0x00000001ff037807 */ /* 0x000fc80004000000 */
[----:B------:R-:W-:-:S04]  /*06f0*/  LOP3.LUT R3, R3, 0x1, R8, 0xf8, !PT ;  /* 0x0000000103037812 */ /* 0x000fc800078ef808 */
[----:B------:R-:W-:-:S05]  /*0700*/  LOP3.LUT R3, R3, R6, RZ, 0xc0, !PT ;  /* 0x0000000603037212 */ /* 0x000fca00078ec0ff */
[----:B------:R-:W-:-:S05]  /*0710*/  IMAD.IADD R3, R8, 0x1, R3 ;  /* 0x0000000108037824 */ /* 0x000fca00078e0203 */
[----:B------:R-:W-:Y:S01]  /*0720*/  LOP3.LUT R0, R3, R0, RZ, 0xfc, !PT ;  /* 0x0000000003007212 */ /* 0x000fe200078efcff */
[----:B------:R-:W-:Y:S06]  /*0730*/  BRA `(.L_x_123) ;  /* 0x0000000000107947 */ /* 0x000fec0003800000 */
.L_x_122:
[----:B------:R-:W-:-:S04]  /*0740*/  LOP3.LUT R0, R0, 0x80000000, RZ, 0xc0, !PT ;  /* 0x8000000000007812 */ /* 0x000fc800078ec0ff */
[----:B------:R-:W-:Y:S01]  /*0750*/  LOP3.LUT R0, R0, 0x7f800000, RZ, 0xfc, !PT ;  /* 0x7f80000000007812 */ /* 0x000fe200078efcff */
[----:B------:R-:W-:Y:S06]  /*0760*/  BRA `(.L_x_123) ;  /* 0x0000000000047947 */ /* 0x000fec0003800000 */
.L_x_121:
[----:B------:R-:W-:-:S07]  /*0770*/  IMAD R0, R7, 0x800000, R0 ;  /* 0x0080000007007824 */ /* 0x000fce00078e0200 */
.L_x_123:
[----:B------:R-:W-:Y:S05]  /*0780*/  BSYNC.RECONVERGENT B2 ;  /* 0x0000000000027941 */ /* 0x000fea0003800200 */
.L_x_120:
[----:B------:R-:W-:Y:S05]  /*0790*/  BRA `(.L_x_124) ;  /* 0x0000000000207947 */ /* 0x000fea0003800000 */
.L_x_119:
[----:B------:R-:W-:-:S04]  /*07a0*/  LOP3.LUT R0, R9, 0x80000000, R8, 0x48, !PT ;  /* 0x8000000009007812 */ /* 0x000fc800078e4808 */
[----:B------:R-:W-:Y:S01]  /*07b0*/  LOP3.LUT R0, R0, 0x7f800000, RZ, 0xfc, !PT ;  /* 0x7f80000000007812 */ /* 0x000fe200078efcff */
[----:B------:R-:W-:Y:S06]  /*07c0*/  BRA `(.L_x_124) ;  /* 0x0000000000147947 */ /* 0x000fec0003800000 */
.L_x_118:
[----:B------:R-:W-:Y:S01]  /*07d0*/  LOP3.LUT R0, R9, 0x80000000, R8, 0x48, !PT ;  /* 0x8000000009007812 */ /* 0x000fe200078e4808 */
[----:B------:R-:W-:Y:S06]  /*07e0*/  BRA `(.L_x_124) ;  /* 0x00000000000c7947 */ /* 0x000fec0003800000 */
.L_x_117:
[----:B------:R-:W0:Y:S01]  /*07f0*/  MUFU.RSQ R0, -QNAN ;  /* 0xffc0000000007908 */ /* 0x000e220000001400 */
[----:B------:R-:W-:Y:S05]  /*0800*/  BRA `(.L_x_124) ;  /* 0x0000000000047947 */ /* 0x000fea0003800000 */
.L_x_116:
[----:B------:R-:W-:-:S07]  /*0810*/  FADD.FTZ R0, R0, R3 ;  /* 0x0000000300007221 */ /* 0x000fce0000010000 */
.L_x_124:
[----:B------:R-:W-:Y:S05]  /*0820*/  BSYNC.RECONVERGENT B1 ;  /* 0x0000000000017941 */ /* 0x000fea0003800200 */
.L_x_114:
[----:B------:R-:W-:-:S04]  /*0830*/  IMAD.MOV.U32 R3, RZ, RZ, 0x0 ;  /* 0x00000000ff037424 */ /* 0x000fc800078e00ff */
[----:B0-----:R-:W-:Y:S05]  /*0840*/  RET.REL.NODEC R2 `(_Z26normalize_histogram_kernelPffi) ;  /* 0xfffffff402ec7950 */ /* 0x001fea0003c3ffff */
.L_x_125:
        /* <DEDUP_REMOVED lines=11> */
.L_x_132:


//--------------------- .text._Z24compute_histogram_kernelPKhPfi --------------------------
	.section	.text._Z24compute_histogram_kernelPKhPfi,"ax",@progbits
	.align	128
        .global         _Z24compute_histogram_kernelPKhPfi
        .type           _Z24compute_histogram_kernelPKhPfi,@function
        .size           _Z24compute_histogram_kernelPKhPfi,(.L_x_140 - _Z24compute_histogram_kernelPKhPfi)
        .other          _Z24compute_histogram_kernelPKhPfi,@"STO_CUDA_ENTRY STV_DEFAULT"
_Z24compute_histogram_kernelPKhPfi:
.text._Z24compute_histogram_kernelPKhPfi:
        /* <DEDUP_REMOVED lines=10> */
[----:B------:R-:W2:Y:S01]  /*00a0*/  LDCU.64 UR4, c[0x0][0x358] ;  /* 0x00006b00ff0477ac */ /* 0x000ea20008000a00 */
[----:B0-----:R-:W-:-:S04]  /*00b0*/  IADD3 R4, P0, PT, R0, UR6, RZ ;  /* 0x0000000600047c10 */ /* 0x001fc8000ff1e0ff */
[----:B------:R-:W-:-:S06]  /*00c0*/  LEA.HI.X.SX32 R5, R0, UR7, 0x1, P0 ;  /* 0x0000000700057c11 */ /* 0x000fcc00080f0eff */
[----:B--2---:R-:W1:Y:S01]  /*00d0*/  LDG.E.U8 R5, desc[UR4][R4.64] ;  /* 0x0000000404057981 */ /* 0x004e62000c1e1100 */
[----:B------:R-:W-:Y:S02]  /*00e0*/  HFMA2 R7, -RZ, RZ, 1.875, 0 ;  /* 0x3f800000ff077431 */ /* 0x000fe400000001ff */
[----:B-1----:R-:W-:-:S05]  /*00f0*/  IMAD.WIDE.U32 R2, R5, 0x4, R2 ;  /* 0x0000000405027825 */ /* 0x002fca00078e0002 */
[----:B------:R-:W-:Y:S01]  /*0100*/  REDG.E.ADD.F32.FTZ.RN.STRONG.GPU desc[UR4][R2.64], R7 ;  /* 0x00000007020079a6 */ /* 0x000fe2000c12f304 */
[----:B------:R-:W-:Y:S05]  /*0110*/  EXIT ;  /* 0x000000000000794d */ /* 0x000fea0003800000 */
.L_x_126:
        /* <DEDUP_REMOVED lines=14> */
.L_x_140:


//--------------------- .text._Z23convert_to_uint8_kernelPKfPhbi --------------------------
	.section	.text._Z23convert_to_uint8_kernelPKfPhbi,"ax",@progbits
	.align	128
        .global         _Z23convert_to_uint8_kernelPKfPhbi
        .type           _Z23convert_to_uint8_kernelPKfPhbi,@function
        .size           _Z23convert_to_uint8_kernelPKfPhbi,(.L_x_141 - _Z23convert_to_uint8_kernelPKfPhbi)
        .other          _Z23convert_to_uint8_kernelPKfPhbi,@"STO_CUDA_ENTRY STV_DEFAULT"
_Z23convert_to_uint8_kernelPKfPhbi:
.text._Z23convert_to_uint8_kernelPKfPhbi:
        /* <DEDUP_REMOVED lines=12> */
[----:B-1----:R-:W3:Y:S01]  /*00c0*/  LDG.E R0, desc[UR6][R2.64] ;  /* 0x0000000602007981 */ /* 0x002ee2000c1e1900 */
[----:B--2---:R-:W-:-:S06]  /*00d0*/  UPRMT UR4, UR4, 0x8880, URZ ;  /* 0x0000888004047896 */ /* 0x004fcc00080000ff */
[----:B------:R-:W-:-:S05]  /*00e0*/  ISETP.NE.AND P0, PT, RZ, UR4, PT ;  /* 0x00000004ff007c0c */ /* 0x000fca000bf05270 */
[----:B------:R-:W0:Y:S08]  /*00f0*/  LDCU.64 UR4, c[0x0][0x388] ;  /* 0x00007100ff0477ac */ /* 0x000e300008000a00 */
[----:B---3--:R-:W-:Y:S01]  /*0100*/  @P0 FMUL R0, R0, 255 ;  /* 0x437f000000000820 */ /* 0x008fe20000400000 */
[----:B0-----:R-:W-:-:S04]  /*0110*/  IADD3 R4, P0, PT, R5, UR4, RZ ;  /* 0x0000000405047c10 */ /* 0x001fc8000ff1e0ff */
[----:B------:R-:W-:Y:S02]  /*0120*/  FMNMX R0, R0, 255, PT ;  /* 0x437f000000007809 */ /* 0x000fe40003800000 */
[----:B------:R-:W-:Y:S02]  /*0130*/  LEA.HI.X.SX32 R5, R5, UR5, 0x1, P0 ;  /* 0x0000000505057c11 */ /* 0x000fe400080f0eff */
[----:B------:R-:W-:-:S04]  /*0140*/  FMNMX R0, RZ, R0, !PT ;  /* 0x00000000ff007209 */ /* 0x000fc80007800000 */
[----:B------:R-:W0:Y:S02]  /*0150*/  F2I.U32.TRUNC.NTZ R7, R0 ;  /* 0x0000000000077305 */ /* 0x000e24000020f000 */
[----:B0-----:R-:W-:Y:S01]  /*0160*/  STG.E.U8 desc[UR6][R4.64], R7 ;  /* 0x0000000704007986 */ /* 0x001fe2000c101106 */
[----:B------:R-:W-:Y:S05]  /*0170*/  EXIT ;  /* 0x000000000000794d */ /* 0x000fea0003800000 */
.L_x_127:
        /* <DEDUP_REMOVED lines=16> */
.L_x_141:


//--------------------- .nv.shared.reserved.0     --------------------------
	.section	.nv.shared.reserved.0,"aw",@nobits
	.weak		__nv_reservedSMEM_offset_0_alias
	.size		__nv_reservedSMEM_offset_0_alias, 0, 64
	.other		__nv_reservedSMEM_offset_0_alias,@"STO_CUDA_RESERVED_SHARED STV_DEFAULT"
__nv_reservedSMEM_offset_0_alias:
	.zero		0
	.zero		64


//--------------------- .nv.global                --------------------------
	.section	.nv.global,"aw",@nobits
.nv.global:
	.type		_ZN34_INTERNAL_88558073_4_k_cu_35300cf36thrust24THRUST_300001_SM_1000_NS12placeholders2_5E,@object
	.size		_ZN34_INTERNAL_88558073_4_k_cu_35300cf36thrust24THRUST_300001_SM_1000_NS12placeholders2_5E,(_ZN34_INTERNAL_88558073_4_k_cu_35300cf34cuda3std3__45__cpo6cbeginE - _ZN34_INTERNAL_88558073_4_k_cu_35300cf36thrust24THRUST_300001_SM_1000_NS12placeholders2_5E)
_ZN34_INTERNAL_88558073_4_k_cu_35300cf36thrust24THRUST_300001_SM_1000_NS12placeholders2_5E:
	.zero		1
	.type		_ZN34_INTERNAL_88558073_4_k_cu_35300cf34cuda3std3__45__cpo6cbeginE,@object
	.size		_ZN34_INTERNAL_88558073_4_k_cu_35300cf34cuda3std3__45__cpo6cbeginE,(_ZN34_INTERNAL_88558073_4_k_cu_35300cf34cuda3std6ranges3__45__cpo6cbeginE - _ZN34_INTERNAL_88558073_4_k_cu_35300cf34cuda3std3__45__cpo6cbeginE)
_ZN34_INTERNAL_88558073_4_k_cu_35300cf34cuda3std3__45__cpo6cbeginE:
	.zero		1
	.type		_ZN34_INTERNAL_88558073_4_k_cu_35300cf34cuda3std6ranges3__45__cpo6cbeginE,@object
	.size		_ZN34_INTERNAL_88558073_4_k_cu_35300cf34cuda3std6ranges3__45__cpo6cbeginE,(_ZN34_INTERNAL_88558073_4_k_cu_35300cf34cuda3std3__48in_placeE - _ZN34_INTERNAL_88558073_4_k_cu_35300cf34cuda3std6ranges3__45__cpo6cbeginE)
_ZN34_INTERNAL_88558073_4_k_cu_35300cf34cuda3std6ranges3__45__cpo6cbeginE:
	.zero		1
	.type		_ZN34_INTERNAL_88558073_4_k_cu_35300cf34cuda3std3__48in_placeE,@object
	.size		_ZN34_INTERNAL_88558073_4_k_cu_35300cf34cuda3std3__48in_placeE,(_ZN34_INTERNAL_88558073_4_k_cu_35300cf34cuda3std6ranges3__45__cpo4sizeE - _ZN34_INTERNAL_88558073_4_k_cu_35300cf34cuda3std3__48in_placeE)
_ZN34_INTERNAL_88558073_4_k_cu_35300cf34cuda3std3__48in_placeE:
	.zero		1
	.type		_ZN34_INTERNAL_88558073_4_k_cu_35300cf34cuda3std6ranges3__45__cpo4sizeE,@object
	.size		_ZN34_INTERNAL_88558073_4_k_cu_35300cf34cuda3std6ranges3__45__cpo4sizeE,(_ZN34_INTERNAL_88558073_4_k_cu_35300cf36thrust24THRUST_300001_SM_1000_NS12placeholders2_9E - _ZN34_INTERNAL_88558073_4_k_cu_35300cf34cuda3std6ranges3__45__cpo4sizeE)
_ZN34_INTERNAL_88558073_4_k_cu_35300cf34cuda3std6ranges3__45__cpo4sizeE:
	.zero		1
	.type		_ZN34_INTERNAL_88558073_4_k_cu_35300cf36thrust24THRUST_300001_SM_1000_NS12placeholders2_9E,@object
	.size		_ZN34_INTERNAL_88558073_4_k_cu_35300cf36thrust24THRUST_300001_SM_1000_NS12placeholders2_9E,(_ZN34_INTERNAL_88558073_4_k_cu_35300cf34cuda3std3__45__cpo7crbeginE - _ZN34_INTERNAL_88558073_4_k_cu_35300cf36thrust24THRUST_300001_SM_1000_NS12placeholders2_9E)
_ZN34_INTERNAL_88558073_4_k_cu_35300cf36thrust24THRUST_300001_SM_1000_NS12placeholders2_9E:
	.zero		1
	.type		_ZN34_INTERNAL_88558073_4_k_cu_35300cf34cuda3std3__45__cpo7crbeginE,@object
	.size		_ZN34_INTERNAL_88558073_4_k_cu_35300cf34cuda3std3__45__cpo7crbeginE,(_ZN34_INTERNAL_88558073_4_k_cu_35300cf34cuda3std6ranges3__45__cpo4nextE - _ZN34_INTERNAL_88558073_4_k_cu_35300cf34cuda3std3__45__cpo7crbeginE)
_ZN34_INTERNAL_88558073_4_k_cu_35300cf34cuda3std3__45__cpo7crbeginE:
	.zero		1
	.type		_ZN34_INTERNAL_88558073_4_k_cu_35300cf34cuda3std6ranges3__45__cpo4nextE,@object
	.size		_ZN34_INTERNAL_88558073_4_k_cu_35300cf34cuda3std6ranges3__45__cpo4nextE,(_ZN34_INTERNAL_88558073_4_k_cu_35300cf34cuda3std6ranges3__45__cpo4swapE - _ZN34_INTERNAL_88558073_4_k_cu_35300cf34cuda3std6ranges3__45__cpo4nextE)
_ZN34_INTERNAL_88558073_4_k_cu_35300cf34cuda3std6ranges3__45__cpo4nextE:
	.zero		1
	.type		_ZN34_INTERNAL_88558073_4_k_cu_35300cf34cuda3std6ranges3__45__cpo4swapE,@object
	.size		_ZN34_INTERNAL_88558073_4_k_cu_35300cf34cuda3std6ranges3__45__cpo4swapE,(_ZN34_INTERNAL_88558073_4_k_cu_35300cf36thrust24THRUST_300001_SM_1000_NS12placeholders2_1E - _ZN34_INTERNAL_88558073_4_k_cu_35300cf34cuda3std6ranges3__45__cpo4swapE)
_ZN34_INTERNAL_88558073_4_k_cu_35300cf34cuda3std6ranges3__45__cpo4swapE:
	.zero		1
	.type		_ZN34_INTERNAL_88558073_4_k_cu_35300cf36thrust24THRUST_300001_SM_1000_NS12placeholders2_1E,@object
	.size		_ZN34_INTERNAL_88558073_4_k_cu_35300cf36thrust24THRUST_300001_SM_1000_NS12placeholders2_1E,(_ZN34_INTERNAL_88558073_4_k_cu_35300cf36thrust24THRUST_300001_SM_1000_NS12placeholders2_3E - _ZN34_INTERNAL_88558073_4_k_cu_35300cf36thrust24THRUST_300001_SM_1000_NS12placeholders2_1E)
_ZN34_INTERNAL_88558073_4_k_cu_35300cf36thrust24THRUST_300001_SM_1000_NS12placeholders2_1E:
	.zero		1
	.type		_ZN34_INTERNAL_88558073_4_k_cu_35300cf36thrust24THRUST_300001_SM_1000_NS12placeholders2_3E,@object
	.size		_ZN34_INTERNAL_88558073_4_k_cu_35300cf36thrust24THRUST_300001_SM_1000_NS12placeholders2_3E,(_ZN34_INTERNAL_88558073_4_k_cu_35300cf34cuda3std3__45__cpo5beginE - _ZN34_INTERNAL_88558073_4_k_cu_35300cf36thrust24THRUST_300001_SM_1000_NS12placeholders2_3E)
_ZN34_INTERNAL_88558073_4_k_cu_35300cf36thrust24THRUST_300001_SM_1000_NS12placeholders2_3E:
	.zero		1
	.type		_ZN34_INTERNAL_88558073_4_k_cu_35300cf34cuda3std3__45__cpo5beginE,@object
	.size		_ZN34_INTERNAL_88558073_4_k_cu_35300cf34cuda3std3__45__cpo5beginE,(_ZN34_INTERNAL_88558073_4_k_cu_35300cf34cuda3std6ranges3__45__cpo5beginE - _ZN34_INTERNAL_88558073_4_k_cu_35300cf34cuda3std3__45__cpo5beginE)
_ZN34_INTERNAL_88558073_4_k_cu_35300cf34cuda3std3__45__cpo5beginE:
	.zero		1
	.type		_ZN34_INTERNAL_88558073_4_k_cu_35300cf34cuda3std6ranges3__45__cpo5beginE,@object
	.size		_ZN34_INTERNAL_88558073_4_k_cu_35300cf34cuda3std6ranges3__45__cpo5beginE,(_ZN34_INTERNAL_88558073_4_k_cu_35300cf34cuda3std3__436_GLOBAL__N__88558073_4_k_cu_35300cf36ignoreE - _ZN34_INTERNAL_88558073_4_k_cu_35300cf34cuda3std6ranges3__45__cpo5beginE)
_ZN34_INTERNAL_88558073_4_k_cu_35300cf34cuda3std6ranges3__45__cpo5beginE:
	.zero		1
	.type		_ZN34_INTERNAL_88558073_4_k_cu_35300cf34cuda3std3__436_GLOBAL__N__88558073_4_k_cu_35300cf36ignoreE,@object
	.size		_ZN34_INTERNAL_88558073_4_k_cu_35300cf34cuda3std3__436_GLOBAL__N__88558073_4_k_cu_35300cf36ignoreE,(_ZN34_INTERNAL_88558073_4_k_cu_35300cf34cuda3std6ranges3__45__cpo4dataE - _ZN34_INTERNAL_88558073_4_k_cu_35300cf34cuda3std3__436_GLOBAL__N__88558073_4_k_cu_35300cf36ignoreE)
_ZN34_INTERNAL_88558073_4_k_cu_35300cf34cuda3std3__436_GLOBAL__N__88558073_4_k_cu_35300cf36ignoreE:
	.zero		1
	.type		_ZN34_INTERNAL_88558073_4_k_cu_35300cf34cuda3std6ranges3__45__cpo4dataE,@object
	.size		_ZN34_INTERNAL_88558073_4_k_cu_35300cf34cuda3std6ranges3__45__cpo4dataE,(_ZN34_INTERNAL_88558073_4_k_cu_35300cf36thrust24THRUST_300001_SM_1000_NS12placeholders2_7E - _ZN34_INTERNAL_88558073_4_k_cu_35300cf34cuda3std6ranges3__45__cpo4dataE)
_ZN34_INTERNAL_88558073_4_k_cu_35300cf34cuda3std6ranges3__45__cpo4dataE:
	.zero		1
	.type		_ZN34_INTERNAL_88558073_4_k_cu_35300cf36thrust24THRUST_300001_SM_1000_NS12placeholders2_7E,@object
	.size		_ZN34_INTERNAL_88558073_4_k_cu_35300cf36thrust24THRUST_300001_SM_1000_NS12placeholders2_7E,(_ZN34_INTERNAL_88558073_4_k_cu_35300cf34cuda3std3__45__cpo6rbeginE - _ZN34_INTERNAL_88558073_4_k_cu_35300cf36thrust24THRUST_300001_SM_1000_NS12placeholders2_7E)
_ZN34_INTERNAL_88558073_4_k_cu_35300cf36thrust24THRUST_300001_SM_1000_NS12placeholders2_7E:
	.zero		1
	.type		_ZN34_INTERNAL_88558073_4_k_cu_35300cf34cuda3std3__45__cpo6rbeginE,@object
	.size		_ZN34_INTERNAL_88558073_4_k_cu_35300cf34cuda3std3__45__cpo6rbeginE,(_ZN34_INTERNAL_88558073_4_k_cu_35300cf34cuda3std6ranges3__45__cpo7advanceE - _ZN34_INTERNAL_88558073_4_k_cu_35300cf34cuda3std3__45__cpo6rbeginE)
_ZN34_INTERNAL_88558073_4_k_cu_35300cf34cuda3std3__45__cpo6rbeginE:
	.zero		1
	.type		_ZN34_INTERNAL_88558073_4_k_cu_35300cf34cuda3std6ranges3__45__cpo7advanceE,@object
	.size		_ZN34_INTERNAL_88558073_4_k_cu_35300cf34cuda3std6ranges3__45__cpo7advanceE,(_ZN34_INTERNAL_88558073_4_k_cu_35300cf34cuda3std3__47nulloptE - _ZN34_INTERNAL_88558073_4_k_cu_35300cf34cuda3std6ranges3__45__cpo7advanceE)
_ZN34_INTERNAL_88558073_4_k_cu_35300cf34cuda3std6ranges3__45__cpo7advanceE:
	.zero		1
	.type		_ZN34_INTERNAL_88558073_4_k_cu_35300cf34cuda3std3__47nulloptE,@object
	.size		_ZN34_INTERNAL_88558073_4_k_cu_35300cf34cuda3std3__47nulloptE,(_ZN34_INTERNAL_88558073_4_k_cu_35300cf34cuda3std6ranges3__45__cpo8distanceE - _ZN34_INTERNAL_88558073_4_k_cu_35300cf34cuda3std3__47nulloptE)
_ZN34_INTERNAL_88558073_4_k_cu_35300cf34cuda3std3__47nulloptE:
	.zero		1
	.type		_ZN34_INTERNAL_88558073_4_k_cu_35300cf34cuda3std6ranges3__45__cpo8distanceE,@object
	.size		_ZN34_INTERNAL_88558073_4_k_cu_35300cf34cuda3std6ranges3__45__cpo8distanceE,(_ZN34_INTERNAL_88558073_4_k_cu_35300cf36thrust24THRUST_300001_SM_1000_NS12placeholders2_6E - _ZN34_INTERNAL_88558073_4_k_cu_35300cf34cuda3std6ranges3__45__cpo8distanceE)
_ZN34_INTERNAL_88558073_4_k_cu_35300cf34cuda3std6ranges3__45__cpo8distanceE:
	.zero		1
	.type		_ZN34_INTERNAL_88558073_4_k_cu_35300cf36thrust24THRUST_300001_SM_1000_NS12placeholders2_6E,@object
	.size		_ZN34_INTERNAL_88558073_4_k_cu_35300cf36thrust24THRUST_300001_SM_1000_NS12placeholders2_6E,(_ZN34_INTERNAL_88558073_4_k_cu_35300cf34cuda3std3__45__cpo4cendE - _ZN34_INTERNAL_88558073_4_k_cu_35300cf36thrust24THRUST_300001_SM_1000_NS12placeholders2_6E)
_ZN34_INTERNAL_88558073_4_k_cu_35300cf36thrust24THRUST_300001_SM_1000_NS12placeholders2_6E:
	.zero		1
	.type		_ZN34_INTERNAL_88558073_4_k_cu_35300cf34cuda3std3__45__cpo4cendE,@object
	.size		_ZN34_INTERNAL_88558073_4_k_cu_35300cf34cuda3std3__45__cpo4cendE,(_ZN34_INTERNAL_88558073_4_k_cu_35300cf34cuda3std6ranges3__45__cpo4cendE - _ZN34_INTERNAL_88558073_4_k_cu_35300cf34cuda3std3__45__cpo4cendE)
_ZN34_INTERNAL_88558073_4_k_cu_35300cf34cuda3std3__45__cpo4cendE:
	.zero		1
	.type		_ZN34_INTERNAL_88558073_4_k_cu_35300cf34cuda3std6ranges3__45__cpo4cendE,@object
	.size		_ZN34_INTERNAL_88558073_4_k_cu_35300cf34cuda3std6ranges3__45__cpo4cendE,(_ZN34_INTERNAL_88558073_4_k_cu_35300cf34cuda3std3__420unreachable_sentinelE - _ZN34_INTERNAL_88558073_4_k_cu_35300cf34cuda3std6ranges3__45__cpo4cendE)
_ZN34_INTERNAL_88558073_4_k_cu_35300cf34cuda3std6ranges3__45__cpo4cendE:
	.zero		1
	.type		_ZN34_INTERNAL_88558073_4_k_cu_35300cf34cuda3std3__420unreachable_sentinelE,@object
	.size		_ZN34_INTERNAL_88558073_4_k_cu_35300cf34cuda3std3__420unreachable_sentinelE,(_ZN34_INTERNAL_88558073_4_k_cu_35300cf34cuda3std6ranges3__45__cpo5ssizeE - _ZN34_INTERNAL_88558073_4_k_cu_35300cf34cuda3std3__420unreachable_sentinelE)
_ZN34_INTERNAL_88558073_4_k_cu_35300cf34cuda3std3__420unreachable_sentinelE:
	.zero		1
	.type		_ZN34_INTERNAL_88558073_4_k_cu_35300cf34cuda3std6ranges3__45__cpo5ssizeE,@object
	.size		_ZN34_INTERNAL_88558073_4_k_cu_35300cf34cuda3std6ranges3__45__cpo5ssizeE,(_ZN34_INTERNAL_88558073_4_k_cu_35300cf36thrust24THRUST_300001_SM_1000_NS12placeholders3_10E - _ZN34_INTERNAL_88558073_4_k_cu_35300cf34cuda3std6ranges3__45__cpo5ssizeE)
_ZN34_INTERNAL_88558073_4_k_cu_35300cf34cuda3std6ranges3__45__cpo5ssizeE:
	.zero		1
	.type		_ZN34_INTERNAL_88558073_4_k_cu_35300cf36thrust24THRUST_300001_SM_1000_NS12placeholders3_10E,@object
	.size		_ZN34_INTERNAL_88558073_4_k_cu_35300cf36thrust24THRUST_300001_SM_1000_NS12placeholders3_10E,(_ZN34_INTERNAL_88558073_4_k_cu_35300cf34cuda3std3__45__cpo5crendE - _ZN34_INTERNAL_88558073_4_k_cu_35300cf36thrust24THRUST_300001_SM_1000_NS12placeholders3_10E)
_ZN34_INTERNAL_88558073_4_k_cu_35300cf36thrust24THRUST_300001_SM_1000_NS12placeholders3_10E:
	.zero		1
	.type		_ZN34_INTERNAL_88558073_4_k_cu_35300cf34cuda3std3__45__cpo5crendE,@object
	.size		_ZN34_INTERNAL_88558073_4_k_cu_35300cf34cuda3std3__45__cpo5crendE,(_ZN34_INTERNAL_88558073_4_k_cu_35300cf34cuda3std6ranges3__45__cpo4prevE - _ZN34_INTERNAL_88558073_4_k_cu_35300cf34cuda3std3__45__cpo5crendE)
_ZN34_INTERNAL_88558073_4_k_cu_35300cf34cuda3std3__45__cpo5crendE:
	.zero		1
	.type		_ZN34_INTERNAL_88558073_4_k_cu_35300cf34cuda3std6ranges3__45__cpo4prevE,@object
	.size		_ZN34_INTERNAL_88558073_4_k_cu_35300cf34cuda3std6ranges3__45__cpo4prevE,(_ZN34_INTERNAL_88558073_4_k_cu_35300cf34cuda3std6ranges3__45__cpo9iter_moveE - _ZN34_INTERNAL_88558073_4_k_cu_35300cf34cuda3std6ranges3__45__cpo4prevE)
_ZN34_INTERNAL_88558073_4_k_cu_35300cf34cuda3std6ranges3__45__cpo4prevE:
	.zero		1
	.type		_ZN34_INTERNAL_88558073_4_k_cu_35300cf34cuda3std6ranges3__45__cpo9iter_moveE,@object
	.size		_ZN34_INTERNAL_88558073_4_k_cu_35300cf34cuda3std6ranges3__45__cpo9iter_moveE,(_ZN34_INTERNAL_88558073_4_k_cu_35300cf36thrust24THRUST_300001_SM_1000_NS12placeholders2_2E - _ZN34_INTERNAL_88558073_4_k_cu_35300cf34cuda3std6ranges3__45__cpo9iter_moveE)
_ZN34_INTERNAL_88558073_4_k_cu_35300cf34cuda3std6ranges3__45__cpo9iter_moveE:
	.zero		1
	.type		_ZN34_INTERNAL_88558073_4_k_cu_35300cf36thrust24THRUST_300001_SM_1000_NS12placeholders2_2E,@object
	.size		_ZN34_INTERNAL_88558073_4_k_cu_35300cf36thrust24THRUST_300001_SM_1000_NS12placeholders2_2E,(_ZN34_INTERNAL_88558073_4_k_cu_35300cf36thrust24THRUST_300001_SM_1000_NS12placeholders2_4E - _ZN34_INTERNAL_88558073_4_k_cu_35300cf36thrust24THRUST_300001_SM_1000_NS12placeholders2_2E)
_ZN34_INTERNAL_88558073_4_k_cu_35300cf36thrust24THRUST_300001_SM_1000_NS12placeholders2_2E:
	.zero		1
	.type		_ZN34_INTERNAL_88558073_4_k_cu_35300cf36thrust24THRUST_300001_SM_1000_NS12placeholders2_4E,@object
	.size		_ZN34_INTERNAL_88558073_4_k_cu_35300cf36thrust24THRUST_300001_SM_1000_NS12placeholders2_4E,(_ZN34_INTERNAL_88558073_4_k_cu_35300cf34cuda3std3__45__cpo3endE - _ZN34_INTERNAL_88558073_4_k_cu_35300cf36thrust24THRUST_300001_SM_1000_NS12placeholders2_4E)
_ZN34_INTERNAL_88558073_4_k_cu_35300cf36thrust24THRUST_300001_SM_1000_NS12placeholders2_4E:
	.zero		1
	.type		_ZN34_INTERNAL_88558073_4_k_cu_35300cf34cuda3std3__45__cpo3endE,@object
	.size		_ZN34_INTERNAL_88558073_4_k_cu_35300cf34cuda3std3__45__cpo3endE,(_ZN34_INTERNAL_88558073_4_k_cu_35300cf34cuda3std6ranges3__45__cpo3endE - _ZN34_INTERNAL_88558073_4_k_cu_35300cf34cuda3std3__45__cpo3endE)
_ZN34_INTERNAL_88558073_4_k_cu_35300cf34cuda3std3__45__cpo3endE:
	.zero		1
	.type		_ZN34_INTERNAL_88558073_4_k_cu_35300cf34cuda3std6ranges3__45__cpo3endE,@object
	.size		_ZN34_INTERNAL_88558073_4_k_cu_35300cf34cuda3std6ranges3__45__cpo3endE,(_ZN34_INTERNAL_88558073_4_k_cu_35300cf34cuda3std3__419piecewise_constructE - _ZN34_INTERNAL_88558073_4_k_cu_35300cf34cuda3std6ranges3__45__cpo3endE)
_ZN34_INTERNAL_88558073_4_k_cu_35300cf34cuda3std6ranges3__45__cpo3endE:
	.zero		1
	.type		_ZN34_INTERNAL_88558073_4_k_cu_35300cf34cuda3std3__419piecewise_constructE,@object
	.size		_ZN34_INTERNAL_88558073_4_k_cu_35300cf34cuda3std3__419piecewise_constructE,(_ZN34_INTERNAL_88558073_4_k_cu_35300cf34cuda3std6ranges3__45__cpo5cdataE - _ZN34_INTERNAL_88558073_4_k_cu_35300cf34cuda3std3__419piecewise_constructE)
_ZN34_INTERNAL_88558073_4_k_cu_35300cf34cuda3std3__419piecewise_constructE:
	.zero		1
	.type		_ZN34_INTERNAL_88558073_4_k_cu_35300cf34cuda3std6ranges3__45__cpo5cdataE,@object
	.size		_ZN34_INTERNAL_88558073_4_k_cu_35300cf34cuda3std6ranges3__45__cpo5cdataE,(_ZN34_INTERNAL_88558073_4_k_cu_35300cf36thrust24THRUST_300001_SM_1000_NS12placeholders2_8E - _ZN34_INTERNAL_88558073_4_k_cu_35300cf34cuda3std6ranges3__45__cpo5cdataE)
_ZN34_INTERNAL_88558073_4_k_cu_35300cf34cuda3std6ranges3__45__cpo5cdataE:
	.zero		1
	.type		_ZN34_INTERNAL_88558073_4_k_cu_35300cf36thrust24THRUST_300001_SM_1000_NS12placeholders2_8E,@object
	.size		_ZN34_INTERNAL_88558073_4_k_cu_35300cf36thrust24THRUST_300001_SM_1000_NS12placeholders2_8E,(_ZN34_INTERNAL_88558073_4_k_cu_35300cf34cuda3std3__45__cpo4rendE - _ZN34_INTERNAL_88558073_4_k_cu_35300cf36thrust24THRUST_300001_SM_1000_NS12placeholders2_8E)
_ZN34_INTERNAL_88558073_4_k_cu_35300cf36thrust24THRUST_300001_SM_1000_NS12placeholders2_8E:
	.zero		1
	.type		_ZN34_INTERNAL_88558073_4_k_cu_35300cf34cuda3std3__45__cpo4rendE,@object
	.size		_ZN34_INTERNAL_88558073_4_k_cu_35300cf34cuda3std3__45__cpo4rendE,(_ZN34_INTERNAL_88558073_4_k_cu_35300cf34cuda3std6ranges3__45__cpo9iter_swapE - _ZN34_INTERNAL_88558073_4_k_cu_35300cf34cuda3std3__45__cpo4rendE)
_ZN34_INTERNAL_88558073_4_k_cu_35300cf34cuda3std3__45__cpo4rendE:
	.zero		1
	.type		_ZN34_INTERNAL_88558073_4_k_cu_35300cf34cuda3std6ranges3__45__cpo9iter_swapE,@object
	.size		_ZN34_INTERNAL_88558073_4_k_cu_35300cf34cuda3std6ranges3__45__cpo9iter_swapE,(_ZN34_INTERNAL_88558073_4_k_cu_35300cf34cuda3std3__48unexpectE - _ZN34_INTERNAL_88558073_4_k_cu_35300cf34cuda3std6ranges3__45__cpo9iter_swapE)
_ZN34_INTERNAL_88558073_4_k_cu_35300cf34cuda3std6ranges3__45__cpo9iter_swapE:
	.zero		1
	.type		_ZN34_INTERNAL_88558073_4_k_cu_35300cf34cuda3std3__48unexpectE,@object
	.size		_ZN34_INTERNAL_88558073_4_k_cu_35300cf34cuda3std3__48unexpectE,(_ZN34_INTERNAL_88558073_4_k_cu_35300cf36thrust24THRUST_300001_SM_1000_NS6system6detail10sequential3seqE - _ZN34_INTERNAL_88558073_4_k_cu_35300cf34cuda3std3__48unexpectE)
_ZN34_INTERNAL_88558073_4_k_cu_35300cf34cuda3std3__48unexpectE:
	.zero		1
	.type		_ZN34_INTERNAL_88558073_4_k_cu_35300cf36thrust24THRUST_300001_SM_1000_NS6system6detail10sequential3seqE,@object
	.size		_ZN34_INTERNAL_88558073_4_k_cu_35300cf36thrust24THRUST_300001_SM_1000_NS6system6detail10sequential3seqE,(.L_29 - _ZN34_INTERNAL_88558073_4_k_cu_35300cf36thrust24THRUST_300001_SM_1000_NS6system6detail10sequential3seqE)
_ZN34_INTERNAL_88558073_4_k_cu_35300cf36thrust24THRUST_300001_SM_1000_NS6system6detail10sequential3seqE:
	.zero		1
.L_29:


//--------------------- .nv.shared._Z22process_channel_kernelPKhPfPKfS1_iiiiiib --------------------------
	.section	.nv.shared._Z22process_channel_kernelPKhPfPKfS1_iiiiiib,"aw",@nobits
	.sectionflags	@""
	.align	4
.nv.shared._Z22process_channel_kernelPKhPfPKfS1_iiiiiib:
	.zero		1028


//--------------------- .nv.constant0._ZN3cub18CUB_300001_SM_10006detail11EmptyKernelIvEEvv --------------------------
	.section	.nv.constant0._ZN3cub18CUB_300001_SM_10006detail11EmptyKernelIvEEvv,"a",@progbits
	.sectionflags	@""
	.align	4
.nv.constant0._ZN3cub18CUB_300001_SM_10006detail11EmptyKernelIvEEvv:
	.zero		896


//--------------------- .nv.constant0._Z22process_channel_kernelPKhPfPKfS1_iiiiiib --------------------------
	.section	.nv.constant0._Z22process_channel_kernelPKhPfPKfS1_iiiiiib,"a",@progbits
	.sectionflags	@""
	.align	4
.nv.constant0._Z22process_channel_kernelPKhPfPKfS1_iiiiiib:
	.zero		953


//--------------------- .nv.constant0._Z25scale_clamp_output_kernelPfbbi --------------------------
	.section	.nv.constant0._Z25scale_clamp_output_kernelPfbbi,"a",@progbits
	.sectionflags	@""
	.align	4
.nv.constant0._Z25scale_clamp_output_kernelPfbbi:
	.zero		912


//--------------------- .nv.constant0._Z11zero_kernelPfi --------------------------
	.section	.nv.constant0._Z11zero_kernelPfi,"a",@progbits
	.sectionflags	@""
	.align	4
.nv.constant0._Z11zero_kernelPfi:
	.zero		908


//--------------------- .nv.constant0._Z25apply_lookup_table_kernelPKhPKfPfi --------------------------
	.section	.nv.constant0._Z25apply_lookup_table_kernelPKhPKfPfi,"a",@progbits
	.sectionflags	@""
	.align	4
.nv.constant0._Z25apply_lookup_table_kernelPKhPKfPfi:
	.zero		924


//--------------------- .nv.constant0._Z25build_lookup_table_kernelPKfS0_Pfi --------------------------
	.section	.nv.constant0._Z25build_lookup_table_kernelPKfS0_Pfi,"a",@progbits
	.sectionflags	@""
	.align	4
.nv.constant0._Z25build_lookup_table_kernelPKfS0_Pfi:
	.zero		924


//--------------------- .nv.constant0._Z26normalize_histogram_kernelPffi --------------------------
	.section	.nv.constant0._Z26normalize_histogram_kernelPffi,"a",@progbits
	.sectionflags	@""
	.align	4
.nv.constant0._Z26normalize_histogram_kernelPffi:
	.zero		912


//--------------------- .nv.constant0._Z24compute_histogram_kernelPKhPfi --------------------------
	.section	.nv.constant0._Z24compute_histogram_kernelPKhPfi,"a",@progbits
	.sectionflags	@""
	.align	4
.nv.constant0._Z24compute_histogram_kernelPKhPfi:
	.zero		916


//--------------------- .nv.constant0._Z23convert_to_uint8_kernelPKfPhbi --------------------------
	.section	.nv.constant0._Z23convert_to_uint8_kernelPKfPhbi,"a",@progbits
	.sectionflags	@""
	.align	4
.nv.constant0._Z23convert_to_uint8_kernelPKfPhbi:
	.zero		920


//--------------------- SYMBOLS --------------------------

	.type		.nv.reservedSmem.offset0,@object
	.size		.nv.reservedSmem.offset0,0x4
	.type		.nv.reservedSmem.cap,@object
	.size		.nv.reservedSmem.cap,0x4
